	.target	sm_100a

	.elftype	@"ET_EXEC"


//--------------------- .note.nv.tkinfo           --------------------------
	.section	.note.nv.tkinfo,"",@"SHT_NOTE"
	.sectionflags	@"SHF_NOTE_NV_TKINFO"
	.tkinfo
        /*0018*/ 	.word	0x00000002
        /*0030*/ 	.string	""
        /*0030*/ 	.string	"ptxas"
        /*0030*/ 	.string	"Cuda compilation tools, release 13.0, V13.0.88"
        /*0030*/ 	.string	"Build cuda_13.0.r13.0/compiler.36424714_0"
        /*0030*/ 	.string	"-arch sm_100a -m 64 "



//--------------------- .note.nv.cuinfo           --------------------------
	.section	.note.nv.cuinfo,"",@"SHT_NOTE"
	.sectionflags	@"SHF_NOTE_NV_CUINFO"
        /*0018*/ 	.short	0x0002
        /*001a*/ 	.short	0x0064
        /*001c*/ 	.short	0x0082
	.zero		2


//--------------------- .nv.info                  --------------------------
	.section	.nv.info,"",@"SHT_CUDA_INFO"
	.align	4


	//----- nvinfo : EIATTR_REGCOUNT
	.align		4
        /*0000*/ 	.byte	0x04, 0x2f
        /*0002*/ 	.short	(.L_20 - .L_19)
	.align		4
.L_19:
        /*0004*/ 	.word	index@(_ZN7cutlass13device_kernelINS_4gemm6kernel13GemmUniversalIN4cute5tupleIJiiiiEEENS1_10collective13CollectiveMmaINS1_35MainloopSm100TmaUmmaWarpSpecializedILi14ELi2ELi2ENS5_IJNS4_1CILi1EEENSA_ILi4EEESB_EEEEENS5_IJNSA_ILi128EEENSA_ILi256EEENSA_ILi32EEEEEENS_12float_e4m3_tENS5_IJlSB_lEEESJ_SK_NS4_8TiledMMAINS4_8MMA_AtomIJNS4_10MMA_TraitsINS4_19SM100_MMA_F8F6F4_SSEJSJ_SJ_fSF_SG_NS4_17integral_constantINS4_4UMMA5MajorELSR_0EEESS_NSP_INSQ_7ScaleInELST_0EEESU_EEEEEENS4_6LayoutINS5_IJSB_SB_SB_EEENS5_IJNSA_ILi0EEESZ_SZ_EEEEENS5_IJNS4_10UnderscoreES12_S12_EEEEENS4_23SM90_TMA_LOAD_MULTICASTENS4_14ComposedLayoutINS4_7SwizzleILi1ELi4ELi3EEENS4_18smem_ptr_flag_bitsILi8EEENSX_INS5_IJNSA_ILi8EEESH_EEENS5_IJSH_SB_EEEEEEEvNS4_8identityENS4_13SM90_TMA_LOADES1F_vS1G_EENS_8epilogue10collective18CollectiveEpilogueINS1J_23Sm100TmaWarpSpecializedILi4ELi2ELi64ELb0ELb0EEEJSI_NS5_IJNSX_ISF_SB_EENSX_INSA_ILi64EEESB_EEEEESJ_SK_SJ_SK_NS1J_6fusion15FusionCallbacksIS1N_NS1S_17LinearCombinationISJ_fSJ_fLNS_15FloatRoundStyleE2EEESI_S1R_JEEENS4_5SM1004TMEM4LOAD26SM100_TMEM_LOAD_32dp32b64xES1H_NS16_INS17_ILi2ELi4ELi3EEES1A_NSX_INS5_IJS1B_S1P_EEENS5_IJS1P_SB_EEEEEEENS4_39AutoVectorizingCopyWithAssumedAlignmentILi128EEENS4_14SM90_TMA_STOREES26_S28_S28_EEEvvEEEEvNT_6ParamsE)
        /*0008*/ 	.word	0x000000ce


	//----- nvinfo : EIATTR_FRAME_SIZE
	.align		4
.L_20:
        /*000c*/ 	.byte	0x04, 0x11
        /*000e*/ 	.short	(.L_22 - .L_21)
	.align		4
.L_21:
        /*0010*/ 	.word	index@($__internal_2_$__cuda_sm10x_tcgen05_guardrail_trap_unallocated_columns_being_dealloced)
        /*0014*/ 	.word	0x00000000


	//----- nvinfo : EIATTR_FRAME_SIZE
	.align		4
.L_22:
        /*0018*/ 	.byte	0x04, 0x11
        /*001a*/ 	.short	(.L_24 - .L_23)
	.align		4
.L_23:
        /*001c*/ 	.word	index@($__internal_1_$__cuda_sm10x_tcgen05_guardrail_trap_phase_invalid_during_alloc)
        /*0020*/ 	.word	0x00000000


	//----- nvinfo : EIATTR_FRAME_SIZE
	.align		4
.L_24:
        /*0024*/ 	.byte	0x04, 0x11
        /*0026*/ 	.short	(.L_26 - .L_25)
	.align		4
.L_25:
        /*0028*/ 	.word	index@($__internal_0_$__cuda_sm10x_tcgen05_guardrail_trap_col_being_dealloced_not_returned_by_alloc)
        /*002c*/ 	.word	0x00000000


	//----- nvinfo : EIATTR_FRAME_SIZE
	.align		4
.L_26:
        /*0030*/ 	.byte	0x04, 0x11
        /*0032*/ 	.short	(.L_28 - .L_27)
	.align		4
.L_27:
        /*0034*/ 	.word	index@(_ZN7cutlass13device_kernelINS_4gemm6kernel13GemmUniversalIN4cute5tupleIJiiiiEEENS1_10collective13CollectiveMmaINS1_35MainloopSm100TmaUmmaWarpSpecializedILi14ELi2ELi2ENS5_IJNS4_1CILi1EEENSA_ILi4EEESB_EEEEENS5_IJNSA_ILi128EEENSA_ILi256EEENSA_ILi32EEEEEENS_12float_e4m3_tENS5_IJlSB_lEEESJ_SK_NS4_8TiledMMAINS4_8MMA_AtomIJNS4_10MMA_TraitsINS4_19SM100_MMA_F8F6F4_SSEJSJ_SJ_fSF_SG_NS4_17integral_constantINS4_4UMMA5MajorELSR_0EEESS_NSP_INSQ_7ScaleInELST_0EEESU_EEEEEENS4_6LayoutINS5_IJSB_SB_SB_EEENS5_IJNSA_ILi0EEESZ_SZ_EEEEENS5_IJNS4_10UnderscoreES12_S12_EEEEENS4_23SM90_TMA_LOAD_MULTICASTENS4_14ComposedLayoutINS4_7SwizzleILi1ELi4ELi3EEENS4_18smem_ptr_flag_bitsILi8EEENSX_INS5_IJNSA_ILi8EEESH_EEENS5_IJSH_SB_EEEEEEEvNS4_8identityENS4_13SM90_TMA_LOADES1F_vS1G_EENS_8epilogue10collective18CollectiveEpilogueINS1J_23Sm100TmaWarpSpecializedILi4ELi2ELi64ELb0ELb0EEEJSI_NS5_IJNSX_ISF_SB_EENSX_INSA_ILi64EEESB_EEEEESJ_SK_SJ_SK_NS1J_6fusion15FusionCallbacksIS1N_NS1S_17LinearCombinationISJ_fSJ_fLNS_15FloatRoundStyleE2EEESI_S1R_JEEENS4_5SM1004TMEM4LOAD26SM100_TMEM_LOAD_32dp32b64xES1H_NS16_INS17_ILi2ELi4ELi3EEES1A_NSX_INS5_IJS1B_S1P_EEENS5_IJS1P_SB_EEEEEEENS4_39AutoVectorizingCopyWithAssumedAlignmentILi128EEENS4_14SM90_TMA_STOREES26_S28_S28_EEEvvEEEEvNT_6ParamsE)
        /*0038*/ 	.word	0x00000000


	//----- nvinfo : EIATTR_MIN_STACK_SIZE
	.align		4
.L_28:
        /*003c*/ 	.byte	0x04, 0x12
        /*003e*/ 	.short	(.L_30 - .L_29)
	.align		4
.L_29:
        /*0040*/ 	.word	index@(_ZN7cutlass13device_kernelINS_4gemm6kernel13GemmUniversalIN4cute5tupleIJiiiiEEENS1_10collective13CollectiveMmaINS1_35MainloopSm100TmaUmmaWarpSpecializedILi14ELi2ELi2ENS5_IJNS4_1CILi1EEENSA_ILi4EEESB_EEEEENS5_IJNSA_ILi128EEENSA_ILi256EEENSA_ILi32EEEEEENS_12float_e4m3_tENS5_IJlSB_lEEESJ_SK_NS4_8TiledMMAINS4_8MMA_AtomIJNS4_10MMA_TraitsINS4_19SM100_MMA_F8F6F4_SSEJSJ_SJ_fSF_SG_NS4_17integral_constantINS4_4UMMA5MajorELSR_0EEESS_NSP_INSQ_7ScaleInELST_0EEESU_EEEEEENS4_6LayoutINS5_IJSB_SB_SB_EEENS5_IJNSA_ILi0EEESZ_SZ_EEEEENS5_IJNS4_10UnderscoreES12_S12_EEEEENS4_23SM90_TMA_LOAD_MULTICASTENS4_14ComposedLayoutINS4_7SwizzleILi1ELi4ELi3EEENS4_18smem_ptr_flag_bitsILi8EEENSX_INS5_IJNSA_ILi8EEESH_EEENS5_IJSH_SB_EEEEEEEvNS4_8identityENS4_13SM90_TMA_LOADES1F_vS1G_EENS_8epilogue10collective18CollectiveEpilogueINS1J_23Sm100TmaWarpSpecializedILi4ELi2ELi64ELb0ELb0EEEJSI_NS5_IJNSX_ISF_SB_EENSX_INSA_ILi64EEESB_EEEEESJ_SK_SJ_SK_NS1J_6fusion15FusionCallbacksIS1N_NS1S_17LinearCombinationISJ_fSJ_fLNS_15FloatRoundStyleE2EEESI_S1R_JEEENS4_5SM1004TMEM4LOAD26SM100_TMEM_LOAD_32dp32b64xES1H_NS16_INS17_ILi2ELi4ELi3EEES1A_NSX_INS5_IJS1B_S1P_EEENS5_IJS1P_SB_EEEEEEENS4_39AutoVectorizingCopyWithAssumedAlignmentILi128EEENS4_14SM90_TMA_STOREES26_S28_S28_EEEvvEEEEvNT_6ParamsE)
        /*0044*/ 	.word	0x00000000
.L_30:


//--------------------- .nv.compat                --------------------------
	.section	.nv.compat,"",@"SHT_CUDA_COMPAT_INFO"
	.align	4
        /*0000*/ 	.byte	0x02, 0x09, 0x01, 0x00, 0x02, 0x02, 0x02, 0x00, 0x02, 0x05, 0x05, 0x00, 0x03, 0x07, 0x01, 0x01
        /*0010*/ 	.byte	0x02, 0x03, 0x01, 0x00, 0x02, 0x06, 0x01, 0x00, 0x04, 0x0b, 0x08, 0x00, 0x09, 0x00, 0x00, 0x00
        /*0020*/ 	.byte	0x00, 0x00, 0x00, 0x00


//--------------------- .nv.info._ZN7cutlass13device_kernelINS_4gemm6kernel13GemmUniversalIN4cute5tupleIJiiiiEEENS1_10collective13CollectiveMmaINS1_35MainloopSm100TmaUmmaWarpSpecializedILi14ELi2ELi2ENS5_IJNS4_1CILi1EEENSA_ILi4EEESB_EEEEENS5_IJNSA_ILi128EEENSA_ILi256EEENSA_ILi32EEEEEENS_12float_e4m3_tENS5_IJlSB_lEEESJ_SK_NS4_8TiledMMAINS4_8MMA_AtomIJNS4_10MMA_TraitsINS4_19SM100_MMA_F8F6F4_SSEJSJ_SJ_fSF_SG_NS4_17integral_constantINS4_4UMMA5MajorELSR_0EEESS_NSP_INSQ_7ScaleInELST_0EEESU_EEEEEENS4_6LayoutINS5_IJSB_SB_SB_EEENS5_IJNSA_ILi0EEESZ_SZ_EEEEENS5_IJNS4_10UnderscoreES12_S12_EEEEENS4_23SM90_TMA_LOAD_MULTICASTENS4_14ComposedLayoutINS4_7SwizzleILi1ELi4ELi3EEENS4_18smem_ptr_flag_bitsILi8EEENSX_INS5_IJNSA_ILi8EEESH_EEENS5_IJSH_SB_EEEEEEEvNS4_8identityENS4_13SM90_TMA_LOADES1F_vS1G_EENS_8epilogue10collective18CollectiveEpilogueINS1J_23Sm100TmaWarpSpecializedILi4ELi2ELi64ELb0ELb0EEEJSI_NS5_IJNSX_ISF_SB_EENSX_INSA_ILi64EEESB_EEEEESJ_SK_SJ_SK_NS1J_6fusion15FusionCallbacksIS1N_NS1S_17LinearCombinationISJ_fSJ_fLNS_15FloatRoundStyleE2EEESI_S1R_JEEENS4_5SM1004TMEM4LOAD26SM100_TMEM_LOAD_32dp32b64xES1H_NS16_INS17_ILi2ELi4ELi3EEES1A_NSX_INS5_IJS1B_S1P_EEENS5_IJS1P_SB_EEEEEEENS4_39AutoVectorizingCopyWithAssumedAlignmentILi128EEENS4_14SM90_TMA_STOREES26_S28_S28_EEEvvEEEEvNT_6ParamsE --------------------------
	.section	.nv.info._ZN7cutlass13device_kernelINS_4gemm6kernel13GemmUniversalIN4cute5tupleIJiiiiEEENS1_10collective13CollectiveMmaINS1_35MainloopSm100TmaUmmaWarpSpecializedILi14ELi2ELi2ENS5_IJNS4_1CILi1EEENSA_ILi4EEESB_EEEEENS5_IJNSA_ILi128EEENSA_ILi256EEENSA_ILi32EEEEEENS_12float_e4m3_tENS5_IJlSB_lEEESJ_SK_NS4_8TiledMMAINS4_8MMA_AtomIJNS4_10MMA_TraitsINS4_19SM100_MMA_F8F6F4_SSEJSJ_SJ_fSF_SG_NS4_17integral_constantINS4_4UMMA5MajorELSR_0EEESS_NSP_INSQ_7ScaleInELST_0EEESU_EEEEEENS4_6LayoutINS5_IJSB_SB_SB_EEENS5_IJNSA_ILi0EEESZ_SZ_EEEEENS5_IJNS4_10UnderscoreES12_S12_EEEEENS4_23SM90_TMA_LOAD_MULTICASTENS4_14ComposedLayoutINS4_7SwizzleILi1ELi4ELi3EEENS4_18smem_ptr_flag_bitsILi8EEENSX_INS5_IJNSA_ILi8EEESH_EEENS5_IJSH_SB_EEEEEEEvNS4_8identityENS4_13SM90_TMA_LOADES1F_vS1G_EENS_8epilogue10collective18CollectiveEpilogueINS1J_23Sm100TmaWarpSpecializedILi4ELi2ELi64ELb0ELb0EEEJSI_NS5_IJNSX_ISF_SB_EENSX_INSA_ILi64EEESB_EEEEESJ_SK_SJ_SK_NS1J_6fusion15FusionCallbacksIS1N_NS1S_17LinearCombinationISJ_fSJ_fLNS_15FloatRoundStyleE2EEESI_S1R_JEEENS4_5SM1004TMEM4LOAD26SM100_TMEM_LOAD_32dp32b64xES1H_NS16_INS17_ILi2ELi4ELi3EEES1A_NSX_INS5_IJS1B_S1P_EEENS5_IJS1P_SB_EEEEEEENS4_39AutoVectorizingCopyWithAssumedAlignmentILi128EEENS4_14SM90_TMA_STOREES26_S28_S28_EEEvvEEEEvNT_6ParamsE,"",@"SHT_CUDA_INFO"
	.sectionflags	@""
	.align	4


	//----- nvinfo : EIATTR_CUDA_API_VERSION
	.align		4
        /*0000*/ 	.byte	0x04, 0x37
        /*0002*/ 	.short	(.L_32 - .L_31)
.L_31:
        /*0004*/ 	.word	0x00000082


	//----- nvinfo : EIATTR_KPARAM_INFO
	.align		4
.L_32:
        /*0008*/ 	.byte	0x04, 0x17
        /*000a*/ 	.short	(.L_34 - .L_33)
.L_33:
        /*000c*/ 	.word	0x00000000
        /*0010*/ 	.short	0x0000
        /*0012*/ 	.short	0x0000
        /*0014*/ 	.byte	0x00, 0xf0, 0x01, 0x20


	//----- nvinfo : EIATTR_AT_ENTRY_FRAGMENTS
	.align		4
.L_34:
        /*0018*/ 	.byte	0x04, 0x4f
        /*001a*/ 	.short	(.L_36 - .L_35)


	//   ....[0]....
.L_35:
        /*001c*/ 	.word	0x00000006


	//----- nvinfo : EIATTR_RESERVED_SMEM_USED
	.align		4
.L_36:
        /*0020*/ 	.byte	0x01, 0x41
	.zero		2


	//----- nvinfo : EIATTR_SPARSE_MMA_MASK
	.align		4
        /*0024*/ 	.byte	0x03, 0x50
        /*0026*/ 	.short	0x0000


	//----- nvinfo : EIATTR_TCGEN05_1CTA_USED
	.align		4
        /*0028*/ 	.byte	0x01, 0x51
	.zero		2


	//----- nvinfo : EIATTR_MAXREG_COUNT
	.align		4
        /*002c*/ 	.byte	0x03, 0x1b
        /*002e*/ 	.short	0x00ff


	//----- nvinfo : EIATTR_NUM_BARRIERS
	.align		4
        /*0030*/ 	.byte	0x02, 0x4c
        /*0032*/ 	.byte	0x07
	.zero		1


	//----- nvinfo : EIATTR_EXTERNS
	.align		4
        /*0034*/ 	.byte	0x04, 0x0f
        /*0036*/ 	.short	(.L_38 - .L_37)


	//   ....[0]....
	.align		4
.L_37:
        /*0038*/ 	.word	index@(__assertfail)


	//----- nvinfo : EIATTR_MERCURY_ISA_VERSION
	.align		4
.L_38:
        /*003c*/ 	.byte	0x03, 0x5f
        /*003e*/ 	.short	0x0101


	//----- nvinfo : EIATTR_INT_WARP_WIDE_INSTR_OFFSETS
	.align		4
        /*0040*/ 	.byte	0x04, 0x31
        /*0042*/ 	.short	(.L_40 - .L_39)


	//   ....[0]....
.L_39:
        /*0044*/ 	.word	0x00004160


	//   ....[1]....
        /*0048*/ 	.word	0x00004180


	//   ....[2]....
        /*004c*/ 	.word	0x000041b0


	//   ....[3]....
        /*0050*/ 	.word	0x00004d30


	//   ....[4]....
        /*0054*/ 	.word	0x00004da0


	//   ....[5]....
        /*0058*/ 	.word	0x00004e70


	//   ....[6]....
        /*005c*/ 	.word	0x00004ef0


	//   ....[7]....
        /*0060*/ 	.word	0x00004fe0


	//   ....[8]....
        /*0064*/ 	.word	0x00005060


	//   ....[9]....
        /*0068*/ 	.word	0x00005140


	//   ....[10]....
        /*006c*/ 	.word	0x000051f0


	//----- nvinfo : EIATTR_COOP_GROUP_MASK_REGIDS
	.align		4
.L_40:
        /*0070*/ 	.byte	0x04, 0x29
        /*0072*/ 	.short	(.L_42 - .L_41)


	//   ....[0]....
.L_41:
        /*0074*/ 	.word	0xffffffff


	//   ....[1]....
        /*0078*/ 	.word	0xffffffff


	//   ....[2]....
        /*007c*/ 	.word	0xffffffff


	//   ....[3]....
        /*0080*/ 	.word	0xffffffff


	//   ....[4]....
        /*0084*/ 	.word	0xffffffff


	//   ....[5]....
        /*0088*/ 	.word	0xffffffff


	//   ....[6]....
        /*008c*/ 	.word	0xffffffff


	//   ....[7]....
        /*0090*/ 	.word	0xffffffff


	//   ....[8]....
        /*0094*/ 	.word	0xffffffff


	//   ....[9]....
        /*0098*/ 	.word	0xffffffff


	//   ....[10]....
        /*009c*/ 	.word	0xffffffff


	//   ....[11]....
        /*00a0*/ 	.word	0xffffffff


	//   ....[12]....
        /*00a4*/ 	.word	0xffffffff


	//   ....[13]....
        /*00a8*/ 	.word	0xffffffff


	//----- nvinfo : EIATTR_COOP_GROUP_INSTR_OFFSETS
	.align		4
.L_42:
        /*00ac*/ 	.byte	0x04, 0x28
        /*00ae*/ 	.short	(.L_44 - .L_43)


	//   ....[0]....
.L_43:
        /*00b0*/ 	.word	0x00000080


	//   ....[1]....
        /*00b4*/ 	.word	0x000004f0


	//   ....[2]....
        /*00b8*/ 	.word	0x00000810


	//   ....[3]....
        /*00bc*/ 	.word	0x000009b0


	//   ....[4]....
        /*00c0*/ 	.word	0x00000ab0


	//   ....[5]....
        /*00c4*/ 	.word	0x00000c20


	//   ....[6]....
        /*00c8*/ 	.word	0x00000d80


	//   ....[7]....
        /*00cc*/ 	.word	0x00000f30


	//   ....[8]....
        /*00d0*/ 	.word	0x000021a0


	//   ....[9]....
        /*00d4*/ 	.word	0x00003620


	//   ....[10]....
        /*00d8*/ 	.word	0x00003830


	//   ....[11]....
        /*00dc*/ 	.word	0x00003860


	//   ....[12]....
        /*00e0*/ 	.word	0x00004040


	//   ....[13]....
        /*00e4*/ 	.word	0x00004270


	//----- nvinfo : EIATTR_VRC_CTA_INIT_COUNT
	.align		4
.L_44:
        /*00e8*/ 	.byte	0x02, 0x4a
        /*00ea*/ 	.byte	0x80
	.zero		1


	//----- nvinfo : EIATTR_SYSCALL_OFFSETS
	.align		4
        /*00ec*/ 	.byte	0x04, 0x46
        /*00ee*/ 	.short	(.L_46 - .L_45)


	//   ....[0]....
.L_45:
        /*00f0*/ 	.word	0x00005e70


	//   ....[1]....
        /*00f4*/ 	.word	0x00005fb0


	//   ....[2]....
        /*00f8*/ 	.word	0x00006840


	//   ....[3]....
        /*00fc*/ 	.word	0x00007e60


	//   ....[4]....
        /*0100*/ 	.word	0x00009410


	//   ....[5]....
        /*0104*/ 	.word	0x0000a9e0


	//----- nvinfo : EIATTR_MBARRIER_INSTR_OFFSETS
	.align		4
.L_46:
        /*0108*/ 	.byte	0x04, 0x39
        /*010a*/ 	.short	(.L_48 - .L_47)


	//   ....[0]....
.L_47:
        /*010c*/ 	.word	0x00000630
        /*0110*/ 	.word	0x000000ff
        /*0114*/ 	.word	0x00000000
        /*0118*/ 	.short	0x0100
        /*011a*/ 	.byte	0x04
	.zero		1


	//   ....[1]....
        /*011c*/ 	.word	0x00000640
        /*0120*/ 	.word	0x000000ff
        /*0124*/ 	.word	0x00000070
        /*0128*/ 	.short	0x0100
        /*012a*/ 	.byte	0x04
	.zero		1


	//   ....[2]....
        /*012c*/ 	.word	0x00000650
        /*0130*/ 	.word	0x000000ff
        /*0134*/ 	.word	0x00000008
        /*0138*/ 	.short	0x0100
        /*013a*/ 	.byte	0x04
	.zero		1


	//   ....[3]....
        /*013c*/ 	.word	0x00000660
        /*0140*/ 	.word	0x000000ff
        /*0144*/ 	.word	0x00000078
        /*0148*/ 	.short	0x0100
        /*014a*/ 	.byte	0x04
	.zero		1


	//   ....[4]....
        /*014c*/ 	.word	0x00000670
        /*0150*/ 	.word	0x000000ff
        /*0154*/ 	.word	0x00000010
        /*0158*/ 	.short	0x0100
        /*015a*/ 	.byte	0x04
	.zero		1


	//   ....[5]....
        /*015c*/ 	.word	0x00000680
        /*0160*/ 	.word	0x000000ff
        /*0164*/ 	.word	0x00000080
        /*0168*/ 	.short	0x0100
        /*016a*/ 	.byte	0x04
	.zero		1


	//   ....[6]....
        /*016c*/ 	.word	0x00000690
        /*0170*/ 	.word	0x000000ff
        /*0174*/ 	.word	0x00000018
        /*0178*/ 	.short	0x0100
        /*017a*/ 	.byte	0x04
	.zero		1


	//   ....[7]....
        /*017c*/ 	.word	0x000006a0
        /*0180*/ 	.word	0x000000ff
        /*0184*/ 	.word	0x00000088
        /*0188*/ 	.short	0x0100
        /*018a*/ 	.byte	0x04
	.zero		1


	//   ....[8]....
        /*018c*/ 	.word	0x000006b0
        /*0190*/ 	.word	0x000000ff
        /*0194*/ 	.word	0x00000020
        /*0198*/ 	.short	0x0100
        /*019a*/ 	.byte	0x04
	.zero		1


	//   ....[9]....
        /*019c*/ 	.word	0x000006c0
        /*01a0*/ 	.word	0x000000ff
        /*01a4*/ 	.word	0x00000090
        /*01a8*/ 	.short	0x0100
        /*01aa*/ 	.byte	0x04
	.zero		1


	//   ....[10]....
        /*01ac*/ 	.word	0x000006d0
        /*01b0*/ 	.word	0x000000ff
        /*01b4*/ 	.word	0x00000028
        /*01b8*/ 	.short	0x0100
        /*01ba*/ 	.byte	0x04
	.zero		1


	//   ....[11]....
        /*01bc*/ 	.word	0x000006e0
        /*01c0*/ 	.word	0x000000ff
        /*01c4*/ 	.word	0x00000098
        /*01c8*/ 	.short	0x0100
        /*01ca*/ 	.byte	0x04
	.zero		1


	//   ....[12]....
        /*01cc*/ 	.word	0x000006f0
        /*01d0*/ 	.word	0x000000ff
        /*01d4*/ 	.word	0x00000030
        /*01d8*/ 	.short	0x0100
        /*01da*/ 	.byte	0x04
	.zero		1


	//   ....[13]....
        /*01dc*/ 	.word	0x00000700
        /*01e0*/ 	.word	0x000000ff
        /*01e4*/ 	.word	0x000000a0
        /*01e8*/ 	.short	0x0100
        /*01ea*/ 	.byte	0x04
	.zero		1


	//   ....[14]....
        /*01ec*/ 	.word	0x00000710
        /*01f0*/ 	.word	0x000000ff
        /*01f4*/ 	.word	0x00000038
        /*01f8*/ 	.short	0x0100
        /*01fa*/ 	.byte	0x04
	.zero		1


	//   ....[15]....
        /*01fc*/ 	.word	0x00000720
        /*0200*/ 	.word	0x000000ff
        /*0204*/ 	.word	0x000000a8
        /*0208*/ 	.short	0x0100
        /*020a*/ 	.byte	0x04
	.zero		1


	//   ....[16]....
        /*020c*/ 	.word	0x00000730
        /*0210*/ 	.word	0x000000ff
        /*0214*/ 	.word	0x00000040
        /*0218*/ 	.short	0x0100
        /*021a*/ 	.byte	0x04
	.zero		1


	//   ....[17]....
        /*021c*/ 	.word	0x00000740
        /*0220*/ 	.word	0x000000ff
        /*0224*/ 	.word	0x000000b0
        /*0228*/ 	.short	0x0100
        /*022a*/ 	.byte	0x04
	.zero		1


	//   ....[18]....
        /*022c*/ 	.word	0x00000750
        /*0230*/ 	.word	0x000000ff
        /*0234*/ 	.word	0x00000048
        /*0238*/ 	.short	0x0100
        /*023a*/ 	.byte	0x04
	.zero		1


	//   ....[19]....
        /*023c*/ 	.word	0x00000760
        /*0240*/ 	.word	0x000000ff
        /*0244*/ 	.word	0x000000b8
        /*0248*/ 	.short	0x0100
        /*024a*/ 	.byte	0x04
	.zero		1


	//   ....[20]....
        /*024c*/ 	.word	0x00000770
        /*0250*/ 	.word	0x000000ff
        /*0254*/ 	.word	0x00000050
        /*0258*/ 	.short	0x0100
        /*025a*/ 	.byte	0x04
	.zero		1


	//   ....[21]....
        /*025c*/ 	.word	0x00000780
        /*0260*/ 	.word	0x000000ff
        /*0264*/ 	.word	0x000000c0
        /*0268*/ 	.short	0x0100
        /*026a*/ 	.byte	0x04
	.zero		1


	//   ....[22]....
        /*026c*/ 	.word	0x00000790
        /*0270*/ 	.word	0x000000ff
        /*0274*/ 	.word	0x00000058
        /*0278*/ 	.short	0x0100
        /*027a*/ 	.byte	0x04
	.zero		1


	//   ....[23]....
        /*027c*/ 	.word	0x000007a0
        /*0280*/ 	.word	0x000000ff
        /*0284*/ 	.word	0x000000c8
        /*0288*/ 	.short	0x0100
        /*028a*/ 	.byte	0x04
	.zero		1


	//   ....[24]....
        /*028c*/ 	.word	0x000007b0
        /*0290*/ 	.word	0x000000ff
        /*0294*/ 	.word	0x00000060
        /*0298*/ 	.short	0x0100
        /*029a*/ 	.byte	0x04
	.zero		1


	//   ....[25]....
        /*029c*/ 	.word	0x000007c0
        /*02a0*/ 	.word	0x000000ff
        /*02a4*/ 	.word	0x000000d0
        /*02a8*/ 	.short	0x0100
        /*02aa*/ 	.byte	0x04
	.zero		1


	//   ....[26]....
        /*02ac*/ 	.word	0x000007d0
        /*02b0*/ 	.word	0x000000ff
        /*02b4*/ 	.word	0x00000068
        /*02b8*/ 	.short	0x0100
        /*02ba*/ 	.byte	0x04
	.zero		1


	//   ....[27]....
        /*02bc*/ 	.word	0x000007e0
        /*02c0*/ 	.word	0x000000ff
        /*02c4*/ 	.word	0x000000d8
        /*02c8*/ 	.short	0x0100
        /*02ca*/ 	.byte	0x04
	.zero		1


	//   ....[28]....
        /*02cc*/ 	.word	0x00000920
        /*02d0*/ 	.word	0x000000ff
        /*02d4*/ 	.word	0x000000e0
        /*02d8*/ 	.short	0x0100
        /*02da*/ 	.byte	0x04
	.zero		1


	//   ....[29]....
        /*02dc*/ 	.word	0x00000930
        /*02e0*/ 	.word	0x000000ff
        /*02e4*/ 	.word	0x00000100
        /*02e8*/ 	.short	0x0100
        /*02ea*/ 	.byte	0x04
	.zero		1


	//   ....[30]....
        /*02ec*/ 	.word	0x00000940
        /*02f0*/ 	.word	0x000000ff
        /*02f4*/ 	.word	0x000000e8
        /*02f8*/ 	.short	0x0100
        /*02fa*/ 	.byte	0x04
	.zero		1


	//   ....[31]....
        /*02fc*/ 	.word	0x00000950
        /*0300*/ 	.word	0x000000ff
        /*0304*/ 	.word	0x00000108
        /*0308*/ 	.short	0x0100
        /*030a*/ 	.byte	0x04
	.zero		1


	//   ....[32]....
        /*030c*/ 	.word	0x00000960
        /*0310*/ 	.word	0x000000ff
        /*0314*/ 	.word	0x000000f0
        /*0318*/ 	.short	0x0100
        /*031a*/ 	.byte	0x04
	.zero		1


	//   ....[33]....
        /*031c*/ 	.word	0x00000970
        /*0320*/ 	.word	0x000000ff
        /*0324*/ 	.word	0x00000110
        /*0328*/ 	.short	0x0100
        /*032a*/ 	.byte	0x04
	.zero		1


	//   ....[34]....
        /*032c*/ 	.word	0x00000980
        /*0330*/ 	.word	0x000000ff
        /*0334*/ 	.word	0x000000f8
        /*0338*/ 	.short	0x0100
        /*033a*/ 	.byte	0x04
	.zero		1


	//   ....[35]....
        /*033c*/ 	.word	0x00000990
        /*0340*/ 	.word	0x000000ff
        /*0344*/ 	.word	0x00000118
        /*0348*/ 	.short	0x0100
        /*034a*/ 	.byte	0x04
	.zero		1


	//   ....[36]....
        /*034c*/ 	.word	0x00000a80
        /*0350*/ 	.word	0x000000ff
        /*0354*/ 	.word	0x00000120
        /*0358*/ 	.short	0x0100
        /*035a*/ 	.byte	0x06
	.zero		1


	//   ....[37]....
        /*035c*/ 	.word	0x00000a90
        /*0360*/ 	.word	0x000000ff
        /*0364*/ 	.word	0x00000128
        /*0368*/ 	.short	0x0100
        /*036a*/ 	.byte	0x06
	.zero		1


	//   ....[38]....
        /*036c*/ 	.word	0x00000bd0
        /*0370*/ 	.word	0x000000ff
        /*0374*/ 	.word	0x00000130
        /*0378*/ 	.short	0x0100
        /*037a*/ 	.byte	0x06
	.zero		1


	//   ....[39]....
        /*037c*/ 	.word	0x00000be0
        /*0380*/ 	.word	0x000000ff
        /*0384*/ 	.word	0x00000140
        /*0388*/ 	.short	0x0100
        /*038a*/ 	.byte	0x06
	.zero		1


	//   ....[40]....
        /*038c*/ 	.word	0x00000bf0
        /*0390*/ 	.word	0x000000ff
        /*0394*/ 	.word	0x00000138
        /*0398*/ 	.short	0x0100
        /*039a*/ 	.byte	0x06
	.zero		1


	//   ....[41]....
        /*039c*/ 	.word	0x00000c00
        /*03a0*/ 	.word	0x000000ff
        /*03a4*/ 	.word	0x00000148
        /*03a8*/ 	.short	0x0100
        /*03aa*/ 	.byte	0x06
	.zero		1


	//   ....[42]....
        /*03ac*/ 	.word	0x00000d30
        /*03b0*/ 	.word	0x000000ff
        /*03b4*/ 	.word	0x00000150
        /*03b8*/ 	.short	0x0100
        /*03ba*/ 	.byte	0x04
	.zero		1


	//   ....[43]....
        /*03bc*/ 	.word	0x00000d40
        /*03c0*/ 	.word	0x000000ff
        /*03c4*/ 	.word	0x00000160
        /*03c8*/ 	.short	0x0100
        /*03ca*/ 	.byte	0x04
	.zero		1


	//   ....[44]....
        /*03cc*/ 	.word	0x00000d50
        /*03d0*/ 	.word	0x000000ff
        /*03d4*/ 	.word	0x00000158
        /*03d8*/ 	.short	0x0100
        /*03da*/ 	.byte	0x04
	.zero		1


	//   ....[45]....
        /*03dc*/ 	.word	0x00000d60
        /*03e0*/ 	.word	0x000000ff
        /*03e4*/ 	.word	0x00000168
        /*03e8*/ 	.short	0x0100
        /*03ea*/ 	.byte	0x04
	.zero		1


	//   ....[46]....
        /*03ec*/ 	.word	0x00000e50
        /*03f0*/ 	.word	0x000000ff
        /*03f4*/ 	.word	0x00000170
        /*03f8*/ 	.short	0x0100
        /*03fa*/ 	.byte	0x04
	.zero		1


	//   ....[47]....
        /*03fc*/ 	.word	0x00000e60
        /*0400*/ 	.word	0x000000ff
        /*0404*/ 	.word	0x00000180
        /*0408*/ 	.short	0x0100
        /*040a*/ 	.byte	0x04
	.zero		1


	//   ....[48]....
        /*040c*/ 	.word	0x00000e70
        /*0410*/ 	.word	0x000000ff
        /*0414*/ 	.word	0x00000178
        /*0418*/ 	.short	0x0100
        /*041a*/ 	.byte	0x04
	.zero		1


	//   ....[49]....
        /*041c*/ 	.word	0x00000e80
        /*0420*/ 	.word	0x000000ff
        /*0424*/ 	.word	0x00000188
        /*0428*/ 	.short	0x0100
        /*042a*/ 	.byte	0x04
	.zero		1


	//   ....[50]....
        /*042c*/ 	.word	0x00001a50
        /*0430*/ 	.word	0x00000000
        /*0434*/ 	.word	0x00000180
        /*0438*/ 	.short	0x010a
        /*043a*/ 	.byte	0xff
	.zero		1


	//   ....[51]....
        /*043c*/ 	.word	0x00001a70
        /*0440*/ 	.word	0x00000000
        /*0444*/ 	.word	0x00000170
        /*0448*/ 	.short	0x0101
        /*044a*/ 	.byte	0xff
	.zero		1


	//   ....[52]....
        /*044c*/ 	.word	0x00001b30
        /*0450*/ 	.word	0x000000ff
        /*0454*/ 	.word	0x00000070
        /*0458*/ 	.short	0x010a
        /*045a*/ 	.byte	0x04
	.zero		1


	//   ....[53]....
        /*045c*/ 	.word	0x00001bb0
        /*0460*/ 	.word	0x000000ff
        /*0464*/ 	.word	0x00000070
        /*0468*/ 	.short	0x010a
        /*046a*/ 	.byte	0x21
	.zero		1


	//   ....[54]....
        /*046c*/ 	.word	0x00001d40
        /*0470*/ 	.word	0x000000ff
        /*0474*/ 	.word	0x00000070
        /*0478*/ 	.short	0x010a
        /*047a*/ 	.byte	0x08
	.zero		1


	//   ....[55]....
        /*047c*/ 	.word	0x00001e60
        /*0480*/ 	.word	0x000000ff
        /*0484*/ 	.word	0x00000128
        /*0488*/ 	.short	0x0101
        /*048a*/ 	.byte	0x07
	.zero		1


	//   ....[56]....
        /*048c*/ 	.word	0x00001e80
        /*0490*/ 	.word	0x000000ff
        /*0494*/ 	.word	0x00000070
        /*0498*/ 	.short	0x010a
        /*049a*/ 	.byte	0x04
	.zero		1


	//   ....[57]....
        /*049c*/ 	.word	0x00001f00
        /*04a0*/ 	.word	0x000000ff
        /*04a4*/ 	.word	0x00000070
        /*04a8*/ 	.short	0x010a
        /*04aa*/ 	.byte	0x11
	.zero		1


	//   ....[58]....
        /*04ac*/ 	.word	0x00002090
        /*04b0*/ 	.word	0x000000ff
        /*04b4*/ 	.word	0x00000070
        /*04b8*/ 	.short	0x010a
        /*04ba*/ 	.byte	0x06
	.zero		1


	//   ....[59]....
        /*04bc*/ 	.word	0x000021d0
        /*04c0*/ 	.word	0x00000003
        /*04c4*/ 	.word	0x00000130
        /*04c8*/ 	.short	0x010a
        /*04ca*/ 	.byte	0xff
	.zero		1


	//   ....[60]....
        /*04cc*/ 	.word	0x00002320
        /*04d0*/ 	.word	0x00000000
        /*04d4*/ 	.word	0x00000000
        /*04d8*/ 	.short	0x0101
        /*04da*/ 	.byte	0xff
	.zero		1


	//   ....[61]....
        /*04dc*/ 	.word	0x000028d0
        /*04e0*/ 	.word	0x000000ff
        /*04e4*/ 	.word	0x00000000
        /*04e8*/ 	.short	0x010a
        /*04ea*/ 	.byte	0x04
	.zero		1


	//   ....[62]....
        /*04ec*/ 	.word	0x00002960
        /*04f0*/ 	.word	0x000000ff
        /*04f4*/ 	.word	0x00000000
        /*04f8*/ 	.short	0x010a
        /*04fa*/ 	.byte	0x05
	.zero		1


	//   ....[63]....
        /*04fc*/ 	.word	0x000029f0
        /*0500*/ 	.word	0x000000ff
        /*0504*/ 	.word	0x00000000
        /*0508*/ 	.short	0x010a
        /*050a*/ 	.byte	0x05
	.zero		1


	//   ....[64]....
        /*050c*/ 	.word	0x00002a80
        /*0510*/ 	.word	0x000000ff
        /*0514*/ 	.word	0x00000000
        /*0518*/ 	.short	0x010a
        /*051a*/ 	.byte	0x05
	.zero		1


	//   ....[65]....
        /*051c*/ 	.word	0x00002b10
        /*0520*/ 	.word	0x000000ff
        /*0524*/ 	.word	0x00000000
        /*0528*/ 	.short	0x010a
        /*052a*/ 	.byte	0x05
	.zero		1


	//   ....[66]....
        /*052c*/ 	.word	0x00002ba0
        /*0530*/ 	.word	0x000000ff
        /*0534*/ 	.word	0x00000000
        /*0538*/ 	.short	0x010a
        /*053a*/ 	.byte	0x05
	.zero		1


	//   ....[67]....
        /*053c*/ 	.word	0x00002c30
        /*0540*/ 	.word	0x000000ff
        /*0544*/ 	.word	0x00000000
        /*0548*/ 	.short	0x010a
        /*054a*/ 	.byte	0x05
	.zero		1


	//   ....[68]....
        /*054c*/ 	.word	0x00002cc0
        /*0550*/ 	.word	0x000000ff
        /*0554*/ 	.word	0x00000000
        /*0558*/ 	.short	0x010a
        /*055a*/ 	.byte	0x05
	.zero		1


	//   ....[69]....
        /*055c*/ 	.word	0x00002d50
        /*0560*/ 	.word	0x000000ff
        /*0564*/ 	.word	0x00000000
        /*0568*/ 	.short	0x010a
        /*056a*/ 	.byte	0x05
	.zero		1


	//   ....[70]....
        /*056c*/ 	.word	0x00002de0
        /*0570*/ 	.word	0x000000ff
        /*0574*/ 	.word	0x00000000
        /*0578*/ 	.short	0x010a
        /*057a*/ 	.byte	0x05
	.zero		1


	//   ....[71]....
        /*057c*/ 	.word	0x00002e70
        /*0580*/ 	.word	0x000000ff
        /*0584*/ 	.word	0x00000000
        /*0588*/ 	.short	0x010a
        /*058a*/ 	.byte	0x05
	.zero		1


	//   ....[72]....
        /*058c*/ 	.word	0x00002f00
        /*0590*/ 	.word	0x000000ff
        /*0594*/ 	.word	0x00000000
        /*0598*/ 	.short	0x010a
        /*059a*/ 	.byte	0x05
	.zero		1


	//   ....[73]....
        /*059c*/ 	.word	0x00002f90
        /*05a0*/ 	.word	0x000000ff
        /*05a4*/ 	.word	0x00000000
        /*05a8*/ 	.short	0x010a
        /*05aa*/ 	.byte	0x05
	.zero		1


	//   ....[74]....
        /*05ac*/ 	.word	0x00003030
        /*05b0*/ 	.word	0x00000000
        /*05b4*/ 	.word	0x00000000
        /*05b8*/ 	.short	0x010a
        /*05ba*/ 	.byte	0xff
	.zero		1


	//   ....[75]....
        /*05bc*/ 	.word	0x00003170
        /*05c0*/ 	.word	0x00000002
        /*05c4*/ 	.word	0x00000170
        /*05c8*/ 	.short	0x010a
        /*05ca*/ 	.byte	0xff
	.zero		1


	//   ....[76]....
        /*05cc*/ 	.word	0x000031d0
        /*05d0*/ 	.word	0x00000004
        /*05d4*/ 	.word	0x00000000
        /*05d8*/ 	.short	0x0101
        /*05da*/ 	.byte	0xff
	.zero		1


	//   ....[77]....
        /*05dc*/ 	.word	0x000031f0
        /*05e0*/ 	.word	0x000000ff
        /*05e4*/ 	.word	0x00000140
        /*05e8*/ 	.short	0x010a
        /*05ea*/ 	.byte	0x04
	.zero		1


	//   ....[78]....
        /*05ec*/ 	.word	0x00003310
        /*05f0*/ 	.word	0x00000002
        /*05f4*/ 	.word	0x00000130
        /*05f8*/ 	.short	0x010a
        /*05fa*/ 	.byte	0xff
	.zero		1


	//   ....[79]....
        /*05fc*/ 	.word	0x00003420
        /*0600*/ 	.word	0x00000002
        /*0604*/ 	.word	0x00000000
        /*0608*/ 	.short	0x0101
        /*060a*/ 	.byte	0xff
	.zero		1


	//   ....[80]....
        /*060c*/ 	.word	0x000034b0
        /*0610*/ 	.word	0x000000ff
        /*0614*/ 	.word	0x00000140
        /*0618*/ 	.short	0x0106
        /*061a*/ 	.byte	0x04
	.zero		1


	//   ....[81]....
        /*061c*/ 	.word	0x000034d0
        /*0620*/ 	.word	0x000000ff
        /*0624*/ 	.word	0x00000140
        /*0628*/ 	.short	0x010a
        /*062a*/ 	.byte	0x04
	.zero		1


	//   ....[82]....
        /*062c*/ 	.word	0x00003560
        /*0630*/ 	.word	0x000000ff
        /*0634*/ 	.word	0x00000140
        /*0638*/ 	.short	0x0106
        /*063a*/ 	.byte	0x07
	.zero		1


	//   ....[83]....
        /*063c*/ 	.word	0x000035a0
        /*0640*/ 	.word	0x00000000
        /*0644*/ 	.word	0x00000140
        /*0648*/ 	.short	0x010a
        /*064a*/ 	.byte	0xff
	.zero		1


	//   ....[84]....
        /*064c*/ 	.word	0x00003aa0
        /*0650*/ 	.word	0x00000000
        /*0654*/ 	.word	0x00000130
        /*0658*/ 	.short	0x010a
        /*065a*/ 	.byte	0xff
	.zero		1


	//   ....[85]....
        /*065c*/ 	.word	0x00003ba0
        /*0660*/ 	.word	0x00000003
        /*0664*/ 	.word	0x00000000
        /*0668*/ 	.short	0x0101
        /*066a*/ 	.byte	0xff
	.zero		1


	//   ....[86]....
        /*066c*/ 	.word	0x00003bb0
        /*0670*/ 	.word	0x000000ff
        /*0674*/ 	.word	0x00000000
        /*0678*/ 	.short	0x010a
        /*067a*/ 	.byte	0x04
	.zero		1


	//   ....[87]....
        /*067c*/ 	.word	0x00003bd0
        /*0680*/ 	.word	0x000000ff
        /*0684*/ 	.word	0x00000160
        /*0688*/ 	.short	0x010a
        /*068a*/ 	.byte	0x12
	.zero		1


	//   ....[88]....
        /*068c*/ 	.word	0x00003cb0
        /*0690*/ 	.word	0x000000ff
        /*0694*/ 	.word	0x00000000
        /*0698*/ 	.short	0x010a
        /*069a*/ 	.byte	0x06
	.zero		1


	//   ....[89]....
        /*069c*/ 	.word	0x00003db0
        /*06a0*/ 	.word	0x000000ff
        /*06a4*/ 	.word	0x00000000
        /*06a8*/ 	.short	0x010a
        /*06aa*/ 	.byte	0x04
	.zero		1


	//   ....[90]....
        /*06ac*/ 	.word	0x00003f90
        /*06b0*/ 	.word	0x000000ff
        /*06b4*/ 	.word	0x00000000
        /*06b8*/ 	.short	0x010a
        /*06ba*/ 	.byte	0x04
	.zero		1


	//   ....[91]....
        /*06bc*/ 	.word	0x00004020
        /*06c0*/ 	.word	0x000000ff
        /*06c4*/ 	.word	0x00000000
        /*06c8*/ 	.short	0x010a
        /*06ca*/ 	.byte	0x04
	.zero		1


	//   ....[92]....
        /*06cc*/ 	.word	0x00004530
        /*06d0*/ 	.word	0x0000000c
        /*06d4*/ 	.word	0x00000130
        /*06d8*/ 	.short	0x010a
        /*06da*/ 	.byte	0xff
	.zero		1


	//   ....[93]....
        /*06dc*/ 	.word	0x000046a0
        /*06e0*/ 	.word	0x00000000
        /*06e4*/ 	.word	0x00000000
        /*06e8*/ 	.short	0x0101
        /*06ea*/ 	.byte	0xff
	.zero		1


	//   ....[94]....
        /*06ec*/ 	.word	0x00004b30
        /*06f0*/ 	.word	0x000000ff
        /*06f4*/ 	.word	0x00000128
        /*06f8*/ 	.short	0x010a
        /*06fa*/ 	.byte	0x15
	.zero		1


	//   ....[95]....
        /*06fc*/ 	.word	0x00004cb0
        /*0700*/ 	.word	0x000000ff
        /*0704*/ 	.word	0x00000100
        /*0708*/ 	.short	0x010a
        /*070a*/ 	.byte	0x15
	.zero		1


	//   ....[96]....
        /*070c*/ 	.word	0x00004e20
        /*0710*/ 	.word	0x000000ff
        /*0714*/ 	.word	0x000000e0
        /*0718*/ 	.short	0x010b
        /*071a*/ 	.byte	0x15
	.zero		1


	//   ....[97]....
        /*071c*/ 	.word	0x00004e30
        /*0720*/ 	.word	0x000000ff
        /*0724*/ 	.word	0x00000000
        /*0728*/ 	.short	0x0101
        /*072a*/ 	.byte	0x28
	.zero		1


	//   ....[98]....
        /*072c*/ 	.word	0x00004e40
        /*0730*/ 	.word	0x000000ff
        /*0734*/ 	.word	0x00000108
        /*0738*/ 	.short	0x010a
        /*073a*/ 	.byte	0x15
	.zero		1


	//   ....[99]....
        /*073c*/ 	.word	0x00004f90
        /*0740*/ 	.word	0x000000ff
        /*0744*/ 	.word	0x000000e8
        /*0748*/ 	.short	0x010b
        /*074a*/ 	.byte	0x15
	.zero		1


	//   ....[100]....
        /*074c*/ 	.word	0x00004fa0
        /*0750*/ 	.word	0x000000ff
        /*0754*/ 	.word	0x00000000
        /*0758*/ 	.short	0x0101
        /*075a*/ 	.byte	0x27
	.zero		1


	//   ....[101]....
        /*075c*/ 	.word	0x00004fb0
        /*0760*/ 	.word	0x000000ff
        /*0764*/ 	.word	0x00000110
        /*0768*/ 	.short	0x010a
        /*076a*/ 	.byte	0x15
	.zero		1


	//   ....[102]....
        /*076c*/ 	.word	0x000050f0
        /*0770*/ 	.word	0x000000ff
        /*0774*/ 	.word	0x000000f0
        /*0778*/ 	.short	0x010b
        /*077a*/ 	.byte	0x15
	.zero		1


	//   ....[103]....
        /*077c*/ 	.word	0x00005100
        /*0780*/ 	.word	0x000000ff
        /*0784*/ 	.word	0x00000000
        /*0788*/ 	.short	0x0101
        /*078a*/ 	.byte	0x26
	.zero		1


	//   ....[104]....
        /*078c*/ 	.word	0x00005110
        /*0790*/ 	.word	0x000000ff
        /*0794*/ 	.word	0x00000118
        /*0798*/ 	.short	0x010a
        /*079a*/ 	.byte	0x15
	.zero		1


	//   ....[105]....
        /*079c*/ 	.word	0x00005300
        /*07a0*/ 	.word	0x000000ff
        /*07a4*/ 	.word	0x000000f8
        /*07a8*/ 	.short	0x010b
        /*07aa*/ 	.byte	0x15
	.zero		1


	//   ....[106]....
        /*07ac*/ 	.word	0x00005310
        /*07b0*/ 	.word	0x000000ff
        /*07b4*/ 	.word	0x00000000
        /*07b8*/ 	.short	0x0101
        /*07ba*/ 	.byte	0x25
	.zero		1


	//   ....[107]....
        /*07bc*/ 	.word	0x00005340
        /*07c0*/ 	.word	0x000000ff
        /*07c4*/ 	.word	0x00000100
        /*07c8*/ 	.short	0x010a
        /*07ca*/ 	.byte	0x15
	.zero		1


	//   ....[108]....
        /*07cc*/ 	.word	0x00005360
        /*07d0*/ 	.word	0x000000ff
        /*07d4*/ 	.word	0x00000108
        /*07d8*/ 	.short	0x010a
        /*07da*/ 	.byte	0x15
	.zero		1


	//   ....[109]....
        /*07dc*/ 	.word	0x00005380
        /*07e0*/ 	.word	0x000000ff
        /*07e4*/ 	.word	0x00000110
        /*07e8*/ 	.short	0x010a
        /*07ea*/ 	.byte	0x15
	.zero		1


	//   ....[110]....
        /*07ec*/ 	.word	0x000053c0
        /*07f0*/ 	.word	0x00000000
        /*07f4*/ 	.word	0x00000118
        /*07f8*/ 	.short	0x010a
        /*07fa*/ 	.byte	0xff
	.zero		1


	//   ....[111]....
        /*07fc*/ 	.word	0x00005700
        /*0800*/ 	.word	0x00000003
        /*0804*/ 	.word	0x00000130
        /*0808*/ 	.short	0x010a
        /*080a*/ 	.byte	0xff
	.zero		1


	//   ....[112]....
        /*080c*/ 	.word	0x00005880
        /*0810*/ 	.word	0x00000000
        /*0814*/ 	.word	0x00000000
        /*0818*/ 	.short	0x0101
        /*081a*/ 	.byte	0xff
	.zero		1


	//   ....[113]....
        /*081c*/ 	.word	0x000063e0
        /*0820*/ 	.word	0x00000003
        /*0824*/ 	.word	0x000000e0
        /*0828*/ 	.short	0x010a
        /*082a*/ 	.byte	0xff
	.zero		1


	//   ....[114]....
        /*082c*/ 	.word	0x00006420
        /*0830*/ 	.word	0x000000b1
        /*0834*/ 	.word	0x00000150
        /*0838*/ 	.short	0x010a
        /*083a*/ 	.byte	0xff
	.zero		1


	//   ....[115]....
        /*083c*/ 	.word	0x00006560
        /*0840*/ 	.word	0x00000003
        /*0844*/ 	.word	0x000000e0
        /*0848*/ 	.short	0x010a
        /*084a*/ 	.byte	0xff
	.zero		1


	//   ....[116]....
        /*084c*/ 	.word	0x00006690
        /*0850*/ 	.word	0x00000000
        /*0854*/ 	.word	0x00000000
        /*0858*/ 	.short	0x0101
        /*085a*/ 	.byte	0xff
	.zero		1


	//   ....[117]....
        /*085c*/ 	.word	0x00006710
        /*0860*/ 	.word	0x000000b1
        /*0864*/ 	.word	0x00000150
        /*0868*/ 	.short	0x010a
        /*086a*/ 	.byte	0xff
	.zero		1


	//   ....[118]....
        /*086c*/ 	.word	0x00007ac0
        /*0870*/ 	.word	0x000000be
        /*0874*/ 	.word	0x000000e0
        /*0878*/ 	.short	0x010a
        /*087a*/ 	.byte	0xff
	.zero		1


	//   ....[119]....
        /*087c*/ 	.word	0x00007ba0
        /*0880*/ 	.word	0x000000be
        /*0884*/ 	.word	0x000000e0
        /*0888*/ 	.short	0x010a
        /*088a*/ 	.byte	0xff
	.zero		1


	//   ....[120]....
        /*088c*/ 	.word	0x00007cd0
        /*0890*/ 	.word	0x00000000
        /*0894*/ 	.word	0x00000000
        /*0898*/ 	.short	0x0101
        /*089a*/ 	.byte	0xff
	.zero		1


	//   ....[121]....
        /*089c*/ 	.word	0x00009070
        /*08a0*/ 	.word	0x00000000
        /*08a4*/ 	.word	0x000000e0
        /*08a8*/ 	.short	0x010a
        /*08aa*/ 	.byte	0xff
	.zero		1


	//   ....[122]....
        /*08ac*/ 	.word	0x00009150
        /*08b0*/ 	.word	0x00000000
        /*08b4*/ 	.word	0x000000e0
        /*08b8*/ 	.short	0x010a
        /*08ba*/ 	.byte	0xff
	.zero		1


	//   ....[123]....
        /*08bc*/ 	.word	0x000092a0
        /*08c0*/ 	.word	0x00000002
        /*08c4*/ 	.word	0x00000000
        /*08c8*/ 	.short	0x0101
        /*08ca*/ 	.byte	0xff
	.zero		1


	//   ....[124]....
        /*08cc*/ 	.word	0x0000a650
        /*08d0*/ 	.word	0x00000000
        /*08d4*/ 	.word	0x000000e0
        /*08d8*/ 	.short	0x010a
        /*08da*/ 	.byte	0xff
	.zero		1


	//   ....[125]....
        /*08dc*/ 	.word	0x0000a730
        /*08e0*/ 	.word	0x00000000
        /*08e4*/ 	.word	0x000000e0
        /*08e8*/ 	.short	0x010a
        /*08ea*/ 	.byte	0xff
	.zero		1


	//   ....[126]....
        /*08ec*/ 	.word	0x0000a880
        /*08f0*/ 	.word	0x00000002
        /*08f4*/ 	.word	0x00000000
        /*08f8*/ 	.short	0x0101
        /*08fa*/ 	.byte	0xff
	.zero		1


	//   ....[127]....
        /*08fc*/ 	.word	0x0000ae80
        /*0900*/ 	.word	0x000000ff
        /*0904*/ 	.word	0x00000000
        /*0908*/ 	.short	0x0101
        /*090a*/ 	.byte	0x04
	.zero		1


	//   ....[128]....
        /*090c*/ 	.word	0x0000bd10
        /*0910*/ 	.word	0x00000000
        /*0914*/ 	.word	0x00000180
        /*0918*/ 	.short	0x010a
        /*091a*/ 	.byte	0xff
	.zero		1


	//   ....[129]....
        /*091c*/ 	.word	0x0000bd70
        /*0920*/ 	.word	0x00000000
        /*0924*/ 	.word	0x00000070
        /*0928*/ 	.short	0x010a
        /*092a*/ 	.byte	0xff
	.zero		1


	//   ....[130]....
        /*092c*/ 	.word	0x0000bdd0
        /*0930*/ 	.word	0x00000000
        /*0934*/ 	.word	0x00000070
        /*0938*/ 	.short	0x010a
        /*093a*/ 	.byte	0xff
	.zero		1


	//   ....[131]....
        /*093c*/ 	.word	0x0000be20
        /*0940*/ 	.word	0x00000003
        /*0944*/ 	.word	0x00000130
        /*0948*/ 	.short	0x010a
        /*094a*/ 	.byte	0xff
	.zero		1


	//   ....[132]....
        /*094c*/ 	.word	0x0000be80
        /*0950*/ 	.word	0x00000000
        /*0954*/ 	.word	0x00000000
        /*0958*/ 	.short	0x010a
        /*095a*/ 	.byte	0xff
	.zero		1


	//   ....[133]....
        /*095c*/ 	.word	0x0000bee0
        /*0960*/ 	.word	0x00000000
        /*0964*/ 	.word	0x00000000
        /*0968*/ 	.short	0x010a
        /*096a*/ 	.byte	0xff
	.zero		1


	//   ....[134]....
        /*096c*/ 	.word	0x0000bf40
        /*0970*/ 	.word	0x00000000
        /*0974*/ 	.word	0x00000000
        /*0978*/ 	.short	0x010a
        /*097a*/ 	.byte	0xff
	.zero		1


	//   ....[135]....
        /*097c*/ 	.word	0x0000bfa0
        /*0980*/ 	.word	0x00000000
        /*0984*/ 	.word	0x00000000
        /*0988*/ 	.short	0x010a
        /*098a*/ 	.byte	0xff
	.zero		1


	//   ....[136]....
        /*098c*/ 	.word	0x0000c000
        /*0990*/ 	.word	0x00000000
        /*0994*/ 	.word	0x00000000
        /*0998*/ 	.short	0x010a
        /*099a*/ 	.byte	0xff
	.zero		1


	//   ....[137]....
        /*099c*/ 	.word	0x0000c060
        /*09a0*/ 	.word	0x00000000
        /*09a4*/ 	.word	0x00000000
        /*09a8*/ 	.short	0x010a
        /*09aa*/ 	.byte	0xff
	.zero		1


	//   ....[138]....
        /*09ac*/ 	.word	0x0000c0c0
        /*09b0*/ 	.word	0x00000000
        /*09b4*/ 	.word	0x00000000
        /*09b8*/ 	.short	0x010a
        /*09ba*/ 	.byte	0xff
	.zero		1


	//   ....[139]....
        /*09bc*/ 	.word	0x0000c120
        /*09c0*/ 	.word	0x00000000
        /*09c4*/ 	.word	0x00000000
        /*09c8*/ 	.short	0x010a
        /*09ca*/ 	.byte	0xff
	.zero		1


	//   ....[140]....
        /*09cc*/ 	.word	0x0000c180
        /*09d0*/ 	.word	0x00000000
        /*09d4*/ 	.word	0x00000000
        /*09d8*/ 	.short	0x010a
        /*09da*/ 	.byte	0xff
	.zero		1


	//   ....[141]....
        /*09dc*/ 	.word	0x0000c1e0
        /*09e0*/ 	.word	0x00000000
        /*09e4*/ 	.word	0x00000000
        /*09e8*/ 	.short	0x010a
        /*09ea*/ 	.byte	0xff
	.zero		1


	//   ....[142]....
        /*09ec*/ 	.word	0x0000c240
        /*09f0*/ 	.word	0x00000000
        /*09f4*/ 	.word	0x00000000
        /*09f8*/ 	.short	0x010a
        /*09fa*/ 	.byte	0xff
	.zero		1


	//   ....[143]....
        /*09fc*/ 	.word	0x0000c2a0
        /*0a00*/ 	.word	0x00000000
        /*0a04*/ 	.word	0x00000000
        /*0a08*/ 	.short	0x010a
        /*0a0a*/ 	.byte	0xff
	.zero		1


	//   ....[144]....
        /*0a0c*/ 	.word	0x0000c300
        /*0a10*/ 	.word	0x00000000
        /*0a14*/ 	.word	0x00000000
        /*0a18*/ 	.short	0x010a
        /*0a1a*/ 	.byte	0xff
	.zero		1


	//   ....[145]....
        /*0a1c*/ 	.word	0x0000c350
        /*0a20*/ 	.word	0x00000002
        /*0a24*/ 	.word	0x00000170
        /*0a28*/ 	.short	0x010a
        /*0a2a*/ 	.byte	0xff
	.zero		1


	//   ....[146]....
        /*0a2c*/ 	.word	0x0000c3b0
        /*0a30*/ 	.word	0x00000002
        /*0a34*/ 	.word	0x00000140
        /*0a38*/ 	.short	0x010a
        /*0a3a*/ 	.byte	0xff
	.zero		1


	//   ....[147]....
        /*0a3c*/ 	.word	0x0000c400
        /*0a40*/ 	.word	0x00000002
        /*0a44*/ 	.word	0x00000130
        /*0a48*/ 	.short	0x010a
        /*0a4a*/ 	.byte	0xff
	.zero		1


	//   ....[148]....
        /*0a4c*/ 	.word	0x0000c460
        /*0a50*/ 	.word	0x00000000
        /*0a54*/ 	.word	0x00000140
        /*0a58*/ 	.short	0x010a
        /*0a5a*/ 	.byte	0xff
	.zero		1


	//   ....[149]....
        /*0a5c*/ 	.word	0x0000c4b0
        /*0a60*/ 	.word	0x00000000
        /*0a64*/ 	.word	0x00000130
        /*0a68*/ 	.short	0x010a
        /*0a6a*/ 	.byte	0xff
	.zero		1


	//   ....[150]....
        /*0a6c*/ 	.word	0x0000c510
        /*0a70*/ 	.word	0x00000003
        /*0a74*/ 	.word	0x00000160
        /*0a78*/ 	.short	0x010a
        /*0a7a*/ 	.byte	0xff
	.zero		1


	//   ....[151]....
        /*0a7c*/ 	.word	0x0000c570
        /*0a80*/ 	.word	0x00000000
        /*0a84*/ 	.word	0x00000000
        /*0a88*/ 	.short	0x010a
        /*0a8a*/ 	.byte	0xff
	.zero		1


	//   ....[152]....
        /*0a8c*/ 	.word	0x0000c5d0
        /*0a90*/ 	.word	0x00000000
        /*0a94*/ 	.word	0x00000000
        /*0a98*/ 	.short	0x010a
        /*0a9a*/ 	.byte	0xff
	.zero		1


	//   ....[153]....
        /*0a9c*/ 	.word	0x0000c630
        /*0aa0*/ 	.word	0x00000000
        /*0aa4*/ 	.word	0x00000000
        /*0aa8*/ 	.short	0x010a
        /*0aaa*/ 	.byte	0xff
	.zero		1


	//   ....[154]....
        /*0aac*/ 	.word	0x0000c680
        /*0ab0*/ 	.word	0x0000000c
        /*0ab4*/ 	.word	0x00000130
        /*0ab8*/ 	.short	0x010a
        /*0aba*/ 	.byte	0xff
	.zero		1


	//   ....[155]....
        /*0abc*/ 	.word	0x0000c6e0
        /*0ac0*/ 	.word	0x00000000
        /*0ac4*/ 	.word	0x00000128
        /*0ac8*/ 	.short	0x010a
        /*0aca*/ 	.byte	0xff
	.zero		1


	//   ....[156]....
        /*0acc*/ 	.word	0x0000c740
        /*0ad0*/ 	.word	0x00000000
        /*0ad4*/ 	.word	0x00000100
        /*0ad8*/ 	.short	0x010a
        /*0ada*/ 	.byte	0xff
	.zero		1


	//   ....[157]....
        /*0adc*/ 	.word	0x0000c7a0
        /*0ae0*/ 	.word	0x00000000
        /*0ae4*/ 	.word	0x00000108
        /*0ae8*/ 	.short	0x010a
        /*0aea*/ 	.byte	0xff
	.zero		1


	//   ....[158]....
        /*0aec*/ 	.word	0x0000c800
        /*0af0*/ 	.word	0x00000000
        /*0af4*/ 	.word	0x00000110
        /*0af8*/ 	.short	0x010a
        /*0afa*/ 	.byte	0xff
	.zero		1


	//   ....[159]....
        /*0afc*/ 	.word	0x0000c860
        /*0b00*/ 	.word	0x00000000
        /*0b04*/ 	.word	0x00000118
        /*0b08*/ 	.short	0x010a
        /*0b0a*/ 	.byte	0xff
	.zero		1


	//   ....[160]....
        /*0b0c*/ 	.word	0x0000c8c0
        /*0b10*/ 	.word	0x00000000
        /*0b14*/ 	.word	0x00000100
        /*0b18*/ 	.short	0x010a
        /*0b1a*/ 	.byte	0xff
	.zero		1


	//   ....[161]....
        /*0b1c*/ 	.word	0x0000c920
        /*0b20*/ 	.word	0x00000000
        /*0b24*/ 	.word	0x00000108
        /*0b28*/ 	.short	0x010a
        /*0b2a*/ 	.byte	0xff
	.zero		1


	//   ....[162]....
        /*0b2c*/ 	.word	0x0000c980
        /*0b30*/ 	.word	0x00000000
        /*0b34*/ 	.word	0x00000110
        /*0b38*/ 	.short	0x010a
        /*0b3a*/ 	.byte	0xff
	.zero		1


	//   ....[163]....
        /*0b3c*/ 	.word	0x0000c9d0
        /*0b40*/ 	.word	0x00000003
        /*0b44*/ 	.word	0x00000130
        /*0b48*/ 	.short	0x010a
        /*0b4a*/ 	.byte	0xff
	.zero		1


	//   ....[164]....
        /*0b4c*/ 	.word	0x0000ca20
        /*0b50*/ 	.word	0x00000003
        /*0b54*/ 	.word	0x000000e0
        /*0b58*/ 	.short	0x010a
        /*0b5a*/ 	.byte	0xff
	.zero		1


	//   ....[165]....
        /*0b5c*/ 	.word	0x0000ca70
        /*0b60*/ 	.word	0x000000b1
        /*0b64*/ 	.word	0x00000150
        /*0b68*/ 	.short	0x010a
        /*0b6a*/ 	.byte	0xff
	.zero		1


	//   ....[166]....
        /*0b6c*/ 	.word	0x0000cac0
        /*0b70*/ 	.word	0x000000be
        /*0b74*/ 	.word	0x000000e0
        /*0b78*/ 	.short	0x010a
        /*0b7a*/ 	.byte	0xff
	.zero		1


	//   ....[167]....
        /*0b7c*/ 	.word	0x0000cb10
        /*0b80*/ 	.word	0x00000000
        /*0b84*/ 	.word	0x000000e0
        /*0b88*/ 	.short	0x010a
        /*0b8a*/ 	.byte	0xff
	.zero		1


	//   ....[168]....
        /*0b8c*/ 	.word	0x0000cb60
        /*0b90*/ 	.word	0x00000000
        /*0b94*/ 	.word	0x000000e0
        /*0b98*/ 	.short	0x010a
        /*0b9a*/ 	.byte	0xff
	.zero		1


	//----- nvinfo : EIATTR_NUM_MBARRIERS
	.align		4
.L_48:
        /*0b9c*/ 	.byte	0x03, 0x38
        /*0b9e*/ 	.short	0x0032


	//----- nvinfo : EIATTR_EXIT_INSTR_OFFSETS
	.align		4
        /*0ba0*/ 	.byte	0x04, 0x1c
        /*0ba2*/ 	.short	(.L_50 - .L_49)


	//   ....[0]....
.L_49:
        /*0ba4*/ 	.word	0x00003060


	//   ....[1]....
        /*0ba8*/ 	.word	0x00003570


	//   ....[2]....
        /*0bac*/ 	.word	0x000035d0


	//   ....[3]....
        /*0bb0*/ 	.word	0x00004280


	//   ....[4]....
        /*0bb4*/ 	.word	0x000053f0


	//   ....[5]....
        /*0bb8*/ 	.word	0x00005430


	//   ....[6]....
        /*0bbc*/ 	.word	0x0000bd00


	//----- nvinfo : EIATTR_MAX_THREADS
	.align		4
.L_50:
        /*0bc0*/ 	.byte	0x04, 0x05
        /*0bc2*/ 	.short	(.L_52 - .L_51)
.L_51:
        /*0bc4*/ 	.word	0x00000100
        /*0bc8*/ 	.word	0x00000001
        /*0bcc*/ 	.word	0x00000001


	//----- nvinfo : EIATTR_CRS_STACK_SIZE
	.align		4
.L_52:
        /*0bd0*/ 	.byte	0x04, 0x1e
        /*0bd2*/ 	.short	(.L_54 - .L_53)
.L_53:
        /*0bd4*/ 	.word	0x00000000


	//----- nvinfo : EIATTR_CBANK_PARAM_SIZE
	.align		4
.L_54:
        /*0bd8*/ 	.byte	0x03, 0x19
        /*0bda*/ 	.short	0x0800


	//----- nvinfo : EIATTR_PARAM_CBANK
	.align		4
        /*0bdc*/ 	.byte	0x04, 0x0a
        /*0bde*/ 	.short	(.L_56 - .L_55)
	.align		4
.L_55:
        /*0be0*/ 	.word	index@(.nv.constant0._ZN7cutlass13device_kernelINS_4gemm6kernel13GemmUniversalIN4cute5tupleIJiiiiEEENS1_10collective13CollectiveMmaINS1_35MainloopSm100TmaUmmaWarpSpecializedILi14ELi2ELi2ENS5_IJNS4_1CILi1EEENSA_ILi4EEESB_EEEEENS5_IJNSA_ILi128EEENSA_ILi256EEENSA_ILi32EEEEEENS_12float_e4m3_tENS5_IJlSB_lEEESJ_SK_NS4_8TiledMMAINS4_8MMA_AtomIJNS4_10MMA_TraitsINS4_19SM100_MMA_F8F6F4_SSEJSJ_SJ_fSF_SG_NS4_17integral_constantINS4_4UMMA5MajorELSR_0EEESS_NSP_INSQ_7ScaleInELST_0EEESU_EEEEEENS4_6LayoutINS5_IJSB_SB_SB_EEENS5_IJNSA_ILi0EEESZ_SZ_EEEEENS5_IJNS4_10UnderscoreES12_S12_EEEEENS4_23SM90_TMA_LOAD_MULTICASTENS4_14ComposedLayoutINS4_7SwizzleILi1ELi4ELi3EEENS4_18smem_ptr_flag_bitsILi8EEENSX_INS5_IJNSA_ILi8EEESH_EEENS5_IJSH_SB_EEEEEEEvNS4_8identityENS4_13SM90_TMA_LOADES1F_vS1G_EENS_8epilogue10collective18CollectiveEpilogueINS1J_23Sm100TmaWarpSpecializedILi4ELi2ELi64ELb0ELb0EEEJSI_NS5_IJNSX_ISF_SB_EENSX_INSA_ILi64EEESB_EEEEESJ_SK_SJ_SK_NS1J_6fusion15FusionCallbacksIS1N_NS1S_17LinearCombinationISJ_fSJ_fLNS_15FloatRoundStyleE2EEESI_S1R_JEEENS4_5SM1004TMEM4LOAD26SM100_TMEM_LOAD_32dp32b64xES1H_NS16_INS17_ILi2ELi4ELi3EEES1A_NSX_INS5_IJS1B_S1P_EEENS5_IJS1P_SB_EEEEEEENS4_39AutoVectorizingCopyWithAssumedAlignmentILi128EEENS4_14SM90_TMA_STOREES26_S28_S28_EEEvvEEEEvNT_6ParamsE)
        /*0be4*/ 	.short	0x0380
        /*0be6*/ 	.short	0x0800


	//----- nvinfo : EIATTR_SW_WAR
	.align		4
.L_56:
        /*0be8*/ 	.byte	0x04, 0x36
        /*0bea*/ 	.short	(.L_58 - .L_57)
.L_57:
        /*0bec*/ 	.word	0x00000008
.L_58:


//--------------------- .nv.callgraph             --------------------------
	.section	.nv.callgraph,"",@"SHT_CUDA_CALLGRAPH"
	.align	4
	.sectionentsize	8
	.align		4
        /*0000*/ 	.word	0x00000000
	.align		4
        /*0004*/ 	.word	0xffffffff
	.align		4
        /*0008*/ 	.word	index@(_ZN7cutlass13device_kernelINS_4gemm6kernel13GemmUniversalIN4cute5tupleIJiiiiEEENS1_10collective13CollectiveMmaINS1_35MainloopSm100TmaUmmaWarpSpecializedILi14ELi2ELi2ENS5_IJNS4_1CILi1EEENSA_ILi4EEESB_EEEEENS5_IJNSA_ILi128EEENSA_ILi256EEENSA_ILi32EEEEEENS_12float_e4m3_tENS5_IJlSB_lEEESJ_SK_NS4_8TiledMMAINS4_8MMA_AtomIJNS4_10MMA_TraitsINS4_19SM100_MMA_F8F6F4_SSEJSJ_SJ_fSF_SG_NS4_17integral_constantINS4_4UMMA5MajorELSR_0EEESS_NSP_INSQ_7ScaleInELST_0EEESU_EEEEEENS4_6LayoutINS5_IJSB_SB_SB_EEENS5_IJNSA_ILi0EEESZ_SZ_EEEEENS5_IJNS4_10UnderscoreES12_S12_EEEEENS4_23SM90_TMA_LOAD_MULTICASTENS4_14ComposedLayoutINS4_7SwizzleILi1ELi4ELi3EEENS4_18smem_ptr_flag_bitsILi8EEENSX_INS5_IJNSA_ILi8EEESH_EEENS5_IJSH_SB_EEEEEEEvNS4_8identityENS4_13SM90_TMA_LOADES1F_vS1G_EENS_8epilogue10collective18CollectiveEpilogueINS1J_23Sm100TmaWarpSpecializedILi4ELi2ELi64ELb0ELb0EEEJSI_NS5_IJNSX_ISF_SB_EENSX_INSA_ILi64EEESB_EEEEESJ_SK_SJ_SK_NS1J_6fusion15FusionCallbacksIS1N_NS1S_17LinearCombinationISJ_fSJ_fLNS_15FloatRoundStyleE2EEESI_S1R_JEEENS4_5SM1004TMEM4LOAD26SM100_TMEM_LOAD_32dp32b64xES1H_NS16_INS17_ILi2ELi4ELi3EEES1A_NSX_INS5_IJS1B_S1P_EEENS5_IJS1P_SB_EEEEEEENS4_39AutoVectorizingCopyWithAssumedAlignmentILi128EEENS4_14SM90_TMA_STOREES26_S28_S28_EEEvvEEEEvNT_6ParamsE)
	.align		4
        /*000c*/ 	.word	index@(__assertfail)
	.align		4
        /*0010*/ 	.word	0x00000000
	.align		4
        /*0014*/ 	.word	0xfffffffe
	.align		4
        /*0018*/ 	.word	0x00000000
	.align		4
        /*001c*/ 	.word	0xfffffffd
	.align		4
        /*0020*/ 	.word	0x00000000
	.align		4
        /*0024*/ 	.word	0xfffffffc


//--------------------- .nv.constant4             --------------------------
	.section	.nv.constant4,"a",@progbits
	.align	8
	.align		8
.nv.constant4:
        /*0000*/ 	.dword	__assertfail
	.align		8
        /*0008*/ 	.dword	__unnamed_1
	.align		8
        /*0010*/ 	.dword	__unnamed_2
	.align		8
        /*0018*/ 	.dword	__unnamed_3
	.align		8
        /*0020*/ 	.dword	_ZN40_INTERNAL_71c790e2_4_k_cu_88d4f809_301574cuda3std3__45__cpo5beginE
	.align		8
        /*0028*/ 	.dword	_ZN40_INTERNAL_71c790e2_4_k_cu_88d4f809_301574cuda3std3__45__cpo3endE
	.align		8
        /*0030*/ 	.dword	_ZN40_INTERNAL_71c790e2_4_k_cu_88d4f809_301574cuda3std3__45__cpo6cbeginE
	.align		8
        /*0038*/ 	.dword	_ZN40_INTERNAL_71c790e2_4_k_cu_88d4f809_301574cuda3std3__45__cpo4cendE
	.align		8
        /*0040*/ 	.dword	_ZN40_INTERNAL_71c790e2_4_k_cu_88d4f809_301574cuda3std3__442_GLOBAL__N__71c790e2_4_k_cu_88d4f809_301576ignoreE
	.align		8
        /*0048*/ 	.dword	_ZN40_INTERNAL_71c790e2_4_k_cu_88d4f809_301574cuda3std3__419piecewise_constructE
	.align		8
        /*0050*/ 	.dword	_ZN40_INTERNAL_71c790e2_4_k_cu_88d4f809_301574cuda3std3__48in_placeE
	.align		8
        /*0058*/ 	.dword	_ZN40_INTERNAL_71c790e2_4_k_cu_88d4f809_301574cuda3std6ranges3__45__cpo4swapE
	.align		8
        /*0060*/ 	.dword	_ZN40_INTERNAL_71c790e2_4_k_cu_88d4f809_301574cuda3std6ranges3__45__cpo9iter_moveE
	.align		8
        /*0068*/ 	.dword	_ZN40_INTERNAL_71c790e2_4_k_cu_88d4f809_301574cute7productE
	.align		8
        /*0070*/ 	.dword	_ZN40_INTERNAL_71c790e2_4_k_cu_88d4f809_301574cute1_E
	.align		8
        /*0078*/ 	.dword	$str$25
	.align		8
        /*0080*/ 	.dword	$str$26
	.align		8
        /*0088*/ 	.dword	$str$27
	.align		8
        /*0090*/ 	.dword	$str$28


//--------------------- .text._ZN7cutlass13device_kernelINS_4gemm6kernel13GemmUniversalIN4cute5tupleIJiiiiEEENS1_10collective13CollectiveMmaINS1_35MainloopSm100TmaUmmaWarpSpecializedILi14ELi2ELi2ENS5_IJNS4_1CILi1EEENSA_ILi4EEESB_EEEEENS5_IJNSA_ILi128EEENSA_ILi256EEENSA_ILi32EEEEEENS_12float_e4m3_tENS5_IJlSB_lEEESJ_SK_NS4_8TiledMMAINS4_8MMA_AtomIJNS4_10MMA_TraitsINS4_19SM100_MMA_F8F6F4_SSEJSJ_SJ_fSF_SG_NS4_17integral_constantINS4_4UMMA5MajorELSR_0EEESS_NSP_INSQ_7ScaleInELST_0EEESU_EEEEEENS4_6LayoutINS5_IJSB_SB_SB_EEENS5_IJNSA_ILi0EEESZ_SZ_EEEEENS5_IJNS4_10UnderscoreES12_S12_EEEEENS4_23SM90_TMA_LOAD_MULTICASTENS4_14ComposedLayoutINS4_7SwizzleILi1ELi4ELi3EEENS4_18smem_ptr_flag_bitsILi8EEENSX_INS5_IJNSA_ILi8EEESH_EEENS5_IJSH_SB_EEEEEEEvNS4_8identityENS4_13SM90_TMA_LOADES1F_vS1G_EENS_8epilogue10collective18CollectiveEpilogueINS1J_23Sm100TmaWarpSpecializedILi4ELi2ELi64ELb0ELb0EEEJSI_NS5_IJNSX_ISF_SB_EENSX_INSA_ILi64EEESB_EEEEESJ_SK_SJ_SK_NS1J_6fusion15FusionCallbacksIS1N_NS1S_17LinearCombinationISJ_fSJ_fLNS_15FloatRoundStyleE2EEESI_S1R_JEEENS4_5SM1004TMEM4LOAD26SM100_TMEM_LOAD_32dp32b64xES1H_NS16_INS17_ILi2ELi4ELi3EEES1A_NSX_INS5_IJS1B_S1P_EEENS5_IJS1P_SB_EEEEEEENS4_39AutoVectorizingCopyWithAssumedAlignmentILi128EEENS4_14SM90_TMA_STOREES26_S28_S28_EEEvvEEEEvNT_6ParamsE --------------------------
	.section	.text._ZN7cutlass13device_kernelINS_4gemm6kernel13GemmUniversalIN4cute5tupleIJiiiiEEENS1_10collective13CollectiveMmaINS1_35MainloopSm100TmaUmmaWarpSpecializedILi14ELi2ELi2ENS5_IJNS4_1CILi1EEENSA_ILi4EEESB_EEEEENS5_IJNSA_ILi128EEENSA_ILi256EEENSA_ILi32EEEEEENS_12float_e4m3_tENS5_IJlSB_lEEESJ_SK_NS4_8TiledMMAINS4_8MMA_AtomIJNS4_10MMA_TraitsINS4_19SM100_MMA_F8F6F4_SSEJSJ_SJ_fSF_SG_NS4_17integral_constantINS4_4UMMA5MajorELSR_0EEESS_NSP_INSQ_7ScaleInELST_0EEESU_EEEEEENS4_6LayoutINS5_IJSB_SB_SB_EEENS5_IJNSA_ILi0EEESZ_SZ_EEEEENS5_IJNS4_10UnderscoreES12_S12_EEEEENS4_23SM90_TMA_LOAD_MULTICASTENS4_14ComposedLayoutINS4_7SwizzleILi1ELi4ELi3EEENS4_18smem_ptr_flag_bitsILi8EEENSX_INS5_IJNSA_ILi8EEESH_EEENS5_IJSH_SB_EEEEEEEvNS4_8identityENS4_13SM90_TMA_LOADES1F_vS1G_EENS_8epilogue10collective18CollectiveEpilogueINS1J_23Sm100TmaWarpSpecializedILi4ELi2ELi64ELb0ELb0EEEJSI_NS5_IJNSX_ISF_SB_EENSX_INSA_ILi64EEESB_EEEEESJ_SK_SJ_SK_NS1J_6fusion15FusionCallbacksIS1N_NS1S_17LinearCombinationISJ_fSJ_fLNS_15FloatRoundStyleE2EEESI_S1R_JEEENS4_5SM1004TMEM4LOAD26SM100_TMEM_LOAD_32dp32b64xES1H_NS16_INS17_ILi2ELi4ELi3EEES1A_NSX_INS5_IJS1B_S1P_EEENS5_IJS1P_SB_EEEEEEENS4_39AutoVectorizingCopyWithAssumedAlignmentILi128EEENS4_14SM90_TMA_STOREES26_S28_S28_EEEvvEEEEvNT_6ParamsE,"ax",@progbits
	.align	128
.text._ZN7cutlass13device_kernelINS_4gemm6kernel13GemmUniversalIN4cute5tupleIJiiiiEEENS1_10collective13CollectiveMmaINS1_35MainloopSm100TmaUmmaWarpSpecializedILi14ELi2ELi2ENS5_IJNS4_1CILi1EEENSA_ILi4EEESB_EEEEENS5_IJNSA_ILi128EEENSA_ILi256EEENSA_ILi32EEEEEENS_12float_e4m3_tENS5_IJlSB_lEEESJ_SK_NS4_8TiledMMAINS4_8MMA_AtomIJNS4_10MMA_TraitsINS4_19SM100_MMA_F8F6F4_SSEJSJ_SJ_fSF_SG_NS4_17integral_constantINS4_4UMMA5MajorELSR_0EEESS_NSP_INSQ_7ScaleInELST_0EEESU_EEEEEENS4_6LayoutINS5_IJSB_SB_SB_EEENS5_IJNSA_ILi0EEESZ_SZ_EEEEENS5_IJNS4_10UnderscoreES12_S12_EEEEENS4_23SM90_TMA_LOAD_MULTICASTENS4_14ComposedLayoutINS4_7SwizzleILi1ELi4ELi3EEENS4_18smem_ptr_flag_bitsILi8EEENSX_INS5_IJNSA_ILi8EEESH_EEENS5_IJSH_SB_EEEEEEEvNS4_8identityENS4_13SM90_TMA_LOADES1F_vS1G_EENS_8epilogue10collective18CollectiveEpilogueINS1J_23Sm100TmaWarpSpecializedILi4ELi2ELi64ELb0ELb0EEEJSI_NS5_IJNSX_ISF_SB_EENSX_INSA_ILi64EEESB_EEEEESJ_SK_SJ_SK_NS1J_6fusion15FusionCallbacksIS1N_NS1S_17LinearCombinationISJ_fSJ_fLNS_15FloatRoundStyleE2EEESI_S1R_JEEENS4_5SM1004TMEM4LOAD26SM100_TMEM_LOAD_32dp32b64xES1H_NS16_INS17_ILi2ELi4ELi3EEES1A_NSX_INS5_IJS1B_S1P_EEENS5_IJS1P_SB_EEEEEEENS4_39AutoVectorizingCopyWithAssumedAlignmentILi128EEENS4_14SM90_TMA_STOREES26_S28_S28_EEEvvEEEEvNT_6ParamsE:
        .type           _ZN7cutlass13device_kernelINS_4gemm6kernel13GemmUniversalIN4cute5tupleIJiiiiEEENS1_10collective13CollectiveMmaINS1_35MainloopSm100TmaUmmaWarpSpecializedILi14ELi2ELi2ENS5_IJNS4_1CILi1EEENSA_ILi4EEESB_EEEEENS5_IJNSA_ILi128EEENSA_ILi256EEENSA_ILi32EEEEEENS_12float_e4m3_tENS5_IJlSB_lEEESJ_SK_NS4_8TiledMMAINS4_8MMA_AtomIJNS4_10MMA_TraitsINS4_19SM100_MMA_F8F6F4_SSEJSJ_SJ_fSF_SG_NS4_17integral_constantINS4_4UMMA5MajorELSR_0EEESS_NSP_INSQ_7ScaleInELST_0EEESU_EEEEEENS4_6LayoutINS5_IJSB_SB_SB_EEENS5_IJNSA_ILi0EEESZ_SZ_EEEEENS5_IJNS4_10UnderscoreES12_S12_EEEEENS4_23SM90_TMA_LOAD_MULTICASTENS4_14ComposedLayoutINS4_7SwizzleILi1ELi4ELi3EEENS4_18smem_ptr_flag_bitsILi8EEENSX_INS5_IJNSA_ILi8EEESH_EEENS5_IJSH_SB_EEEEEEEvNS4_8identityENS4_13SM90_TMA_LOADES1F_vS1G_EENS_8epilogue10collective18CollectiveEpilogueINS1J_23Sm100TmaWarpSpecializedILi4ELi2ELi64ELb0ELb0EEEJSI_NS5_IJNSX_ISF_SB_EENSX_INSA_ILi64EEESB_EEEEESJ_SK_SJ_SK_NS1J_6fusion15FusionCallbacksIS1N_NS1S_17LinearCombinationISJ_fSJ_fLNS_15FloatRoundStyleE2EEESI_S1R_JEEENS4_5SM1004TMEM4LOAD26SM100_TMEM_LOAD_32dp32b64xES1H_NS16_INS17_ILi2ELi4ELi3EEES1A_NSX_INS5_IJS1B_S1P_EEENS5_IJS1P_SB_EEEEEEENS4_39AutoVectorizingCopyWithAssumedAlignmentILi128EEENS4_14SM90_TMA_STOREES26_S28_S28_EEEvvEEEEvNT_6ParamsE,@function
        .size           _ZN7cutlass13device_kernelINS_4gemm6kernel13GemmUniversalIN4cute5tupleIJiiiiEEENS1_10collective13CollectiveMmaINS1_35MainloopSm100TmaUmmaWarpSpecializedILi14ELi2ELi2ENS5_IJNS4_1CILi1EEENSA_ILi4EEESB_EEEEENS5_IJNSA_ILi128EEENSA_ILi256EEENSA_ILi32EEEEEENS_12float_e4m3_tENS5_IJlSB_lEEESJ_SK_NS4_8TiledMMAINS4_8MMA_AtomIJNS4_10MMA_TraitsINS4_19SM100_MMA_F8F6F4_SSEJSJ_SJ_fSF_SG_NS4_17integral_constantINS4_4UMMA5MajorELSR_0EEESS_NSP_INSQ_7ScaleInELST_0EEESU_EEEEEENS4_6LayoutINS5_IJSB_SB_SB_EEENS5_IJNSA_ILi0EEESZ_SZ_EEEEENS5_IJNS4_10UnderscoreES12_S12_EEEEENS4_23SM90_TMA_LOAD_MULTICASTENS4_14ComposedLayoutINS4_7SwizzleILi1ELi4ELi3EEENS4_18smem_ptr_flag_bitsILi8EEENSX_INS5_IJNSA_ILi8EEESH_EEENS5_IJSH_SB_EEEEEEEvNS4_8identityENS4_13SM90_TMA_LOADES1F_vS1G_EENS_8epilogue10collective18CollectiveEpilogueINS1J_23Sm100TmaWarpSpecializedILi4ELi2ELi64ELb0ELb0EEEJSI_NS5_IJNSX_ISF_SB_EENSX_INSA_ILi64EEESB_EEEEESJ_SK_SJ_SK_NS1J_6fusion15FusionCallbacksIS1N_NS1S_17LinearCombinationISJ_fSJ_fLNS_15FloatRoundStyleE2EEESI_S1R_JEEENS4_5SM1004TMEM4LOAD26SM100_TMEM_LOAD_32dp32b64xES1H_NS16_INS17_ILi2ELi4ELi3EEES1A_NSX_INS5_IJS1B_S1P_EEENS5_IJS1P_SB_EEEEEEENS4_39AutoVectorizingCopyWithAssumedAlignmentILi128EEENS4_14SM90_TMA_STOREES26_S28_S28_EEEvvEEEEvNT_6ParamsE,(.L_x_205 - _ZN7cutlass13device_kernelINS_4gemm6kernel13GemmUniversalIN4cute5tupleIJiiiiEEENS1_10collective13CollectiveMmaINS1_35MainloopSm100TmaUmmaWarpSpecializedILi14ELi2ELi2ENS5_IJNS4_1CILi1EEENSA_ILi4EEESB_EEEEENS5_IJNSA_ILi128EEENSA_ILi256EEENSA_ILi32EEEEEENS_12float_e4m3_tENS5_IJlSB_lEEESJ_SK_NS4_8TiledMMAINS4_8MMA_AtomIJNS4_10MMA_TraitsINS4_19SM100_MMA_F8F6F4_SSEJSJ_SJ_fSF_SG_NS4_17integral_constantINS4_4UMMA5MajorELSR_0EEESS_NSP_INSQ_7ScaleInELST_0EEESU_EEEEEENS4_6LayoutINS5_IJSB_SB_SB_EEENS5_IJNSA_ILi0EEESZ_SZ_EEEEENS5_IJNS4_10UnderscoreES12_S12_EEEEENS4_23SM90_TMA_LOAD_MULTICASTENS4_14ComposedLayoutINS4_7SwizzleILi1ELi4ELi3EEENS4_18smem_ptr_flag_bitsILi8EEENSX_INS5_IJNSA_ILi8EEESH_EEENS5_IJSH_SB_EEEEEEEvNS4_8identityENS4_13SM90_TMA_LOADES1F_vS1G_EENS_8epilogue10collective18CollectiveEpilogueINS1J_23Sm100TmaWarpSpecializedILi4ELi2ELi64ELb0ELb0EEEJSI_NS5_IJNSX_ISF_SB_EENSX_INSA_ILi64EEESB_EEEEESJ_SK_SJ_SK_NS1J_6fusion15FusionCallbacksIS1N_NS1S_17LinearCombinationISJ_fSJ_fLNS_15FloatRoundStyleE2EEESI_S1R_JEEENS4_5SM1004TMEM4LOAD26SM100_TMEM_LOAD_32dp32b64xES1H_NS16_INS17_ILi2ELi4ELi3EEES1A_NSX_INS5_IJS1B_S1P_EEENS5_IJS1P_SB_EEEEEEENS4_39AutoVectorizingCopyWithAssumedAlignmentILi128EEENS4_14SM90_TMA_STOREES26_S28_S28_EEEvvEEEEvNT_6ParamsE)
        .other          _ZN7cutlass13device_kernelINS_4gemm6kernel13GemmUniversalIN4cute5tupleIJiiiiEEENS1_10collective13CollectiveMmaINS1_35MainloopSm100TmaUmmaWarpSpecializedILi14ELi2ELi2ENS5_IJNS4_1CILi1EEENSA_ILi4EEESB_EEEEENS5_IJNSA_ILi128EEENSA_ILi256EEENSA_ILi32EEEEEENS_12float_e4m3_tENS5_IJlSB_lEEESJ_SK_NS4_8TiledMMAINS4_8MMA_AtomIJNS4_10MMA_TraitsINS4_19SM100_MMA_F8F6F4_SSEJSJ_SJ_fSF_SG_NS4_17integral_constantINS4_4UMMA5MajorELSR_0EEESS_NSP_INSQ_7ScaleInELST_0EEESU_EEEEEENS4_6LayoutINS5_IJSB_SB_SB_EEENS5_IJNSA_ILi0EEESZ_SZ_EEEEENS5_IJNS4_10UnderscoreES12_S12_EEEEENS4_23SM90_TMA_LOAD_MULTICASTENS4_14ComposedLayoutINS4_7SwizzleILi1ELi4ELi3EEENS4_18smem_ptr_flag_bitsILi8EEENSX_INS5_IJNSA_ILi8EEESH_EEENS5_IJSH_SB_EEEEEEEvNS4_8identityENS4_13SM90_TMA_LOADES1F_vS1G_EENS_8epilogue10collective18CollectiveEpilogueINS1J_23Sm100TmaWarpSpecializedILi4ELi2ELi64ELb0ELb0EEEJSI_NS5_IJNSX_ISF_SB_EENSX_INSA_ILi64EEESB_EEEEESJ_SK_SJ_SK_NS1J_6fusion15FusionCallbacksIS1N_NS1S_17LinearCombinationISJ_fSJ_fLNS_15FloatRoundStyleE2EEESI_S1R_JEEENS4_5SM1004TMEM4LOAD26SM100_TMEM_LOAD_32dp32b64xES1H_NS16_INS17_ILi2ELi4ELi3EEES1A_NSX_INS5_IJS1B_S1P_EEENS5_IJS1P_SB_EEEEEEENS4_39AutoVectorizingCopyWithAssumedAlignmentILi128EEENS4_14SM90_TMA_STOREES26_S28_S28_EEEvvEEEEvNT_6ParamsE,@"STO_CUDA_ENTRY STV_DEFAULT"
_ZN7cutlass13device_kernelINS_4gemm6kernel13GemmUniversalIN4cute5tupleIJiiiiEEENS1_10collective13CollectiveMmaINS1_35MainloopSm100TmaUmmaWarpSpecializedILi14ELi2ELi2ENS5_IJNS4_1CILi1EEENSA_ILi4EEESB_EEEEENS5_IJNSA_ILi128EEENSA_ILi256EEENSA_ILi32EEEEEENS_12float_e4m3_tENS5_IJlSB_lEEESJ_SK_NS4_8TiledMMAINS4_8MMA_AtomIJNS4_10MMA_TraitsINS4_19SM100_MMA_F8F6F4_SSEJSJ_SJ_fSF_SG_NS4_17integral_constantINS4_4UMMA5MajorELSR_0EEESS_NSP_INSQ_7ScaleInELST_0EEESU_EEEEEENS4_6LayoutINS5_IJSB_SB_SB_EEENS5_IJNSA_ILi0EEESZ_SZ_EEEEENS5_IJNS4_10UnderscoreES12_S12_EEEEENS4_23SM90_TMA_LOAD_MULTICASTENS4_14ComposedLayoutINS4_7SwizzleILi1ELi4ELi3EEENS4_18smem_ptr_flag_bitsILi8EEENSX_INS5_IJNSA_ILi8EEESH_EEENS5_IJSH_SB_EEEEEEEvNS4_8identityENS4_13SM90_TMA_LOADES1F_vS1G_EENS_8epilogue10collective18CollectiveEpilogueINS1J_23Sm100TmaWarpSpecializedILi4ELi2ELi64ELb0ELb0EEEJSI_NS5_IJNSX_ISF_SB_EENSX_INSA_ILi64EEESB_EEEEESJ_SK_SJ_SK_NS1J_6fusion15FusionCallbacksIS1N_NS1S_17LinearCombinationISJ_fSJ_fLNS_15FloatRoundStyleE2EEESI_S1R_JEEENS4_5SM1004TMEM4LOAD26SM100_TMEM_LOAD_32dp32b64xES1H_NS16_INS17_ILi2ELi4ELi3EEES1A_NSX_INS5_IJS1B_S1P_EEENS5_IJS1P_SB_EEEEEEENS4_39AutoVectorizingCopyWithAssumedAlignmentILi128EEENS4_14SM90_TMA_STOREES26_S28_S28_EEEvvEEEEvNT_6ParamsE:
[----:B------:R-:W1:Y:S01]  /*0000*/  LDC R1, c[0x0][0x37c] ;  /* 0x0000df00ff017b82 */ /* 0x000e620000000800 */
[----:B------:R-:W2:Y:S01]  /*0010*/  S2R R170, SR_TID.X ;  /* 0x0000000000aa7919 */ /* 0x000ea20000002100 */
[----:B------:R-:W3:Y:S01]  /*0020*/  LDCU.64 UR8, c[0x0][0x890] ;  /* 0x00011200ff0877ac */ /* 0x000ee20008000a00 */
[----:B------:R-:W-:Y:S02]  /*0030*/  PRMT R158, RZ, 0x7610, R158 ;  /* 0x00007610ff9e7816 */ /* 0x000fe4000000009e */
[----:B------:R-:W-:Y:S01]  /*0040*/  ELECT P3, URZ, PT ;  /* 0x0000000000ff782f */ /* 0x000fe20003860000 */
[----:B---3--:R-:W-:-:S04]  /*0050*/  UISETP.NE.U32.AND UP0, UPT, UR8, URZ, UPT ;  /* 0x000000ff0800728c */ /* 0x008fc8000bf05070 */
[----:B------:R-:W-:Y:S01]  /*0060*/  UISETP.NE.AND.EX UP0, UPT, UR9, URZ, UPT, UP0 ;  /* 0x000000ff0900728c */ /* 0x000fe2000bf05300 */
[----:B--2---:R-:W-:-:S05]  /*0070*/  SHF.R.U32.HI R159, RZ, 0x5, R170 ;  /* 0x00000005ff9f7819 */ /* 0x004fca00000116aa */
[----:B------:R-:W2:Y:S02]  /*0080*/  SHFL.IDX PT, R0, R159, RZ, 0x1f ;  /* 0x00001fff9f007589 */ /* 0x000ea400000e0000 */
[----:B--2---:R-:W-:Y:S01]  /*0090*/  R2UR UR17, R0 ;  /* 0x00000000001172ca */ /* 0x004fe200000e0000 */
[----:B-1----:R-:W-:-:S14]  /*00a0*/  BRA.U UP0, `(.L_x_0) ;  /* 0x0000000100307547 */ /* 0x002fdc000b800000 */
[----:B------:R-:W1:Y:S02]  /*00b0*/  LDCU.64 UR4, c[0x0][0x888] ;  /* 0x00011100ff0477ac */ /* 0x000e640008000a00 */
[----:B-1----:R-:W-:-:S04]  /*00c0*/  UISETP.NE.U32.AND UP0, UPT, UR4, URZ, UPT ;  /* 0x000000ff0400728c */ /* 0x002fc8000bf05070 */
[----:B------:R-:W-:-:S09]  /*00d0*/  UISETP.NE.AND.EX UP0, UPT, UR5, URZ, UPT, UP0 ;  /* 0x000000ff0500728c */ /* 0x000fd2000bf05300 */
[----:B------:R-:W-:Y:S05]  /*00e0*/  BRA.U !UP0, `(.L_x_1) ;  /* 0x0000000108147547 */ /* 0x000fea000b800000 */
[----:B------:R-:W1:Y:S01]  /*00f0*/  LDC.64 R2, c[0x0][0x888] ;  /* 0x00022200ff027b82 */ /* 0x000e620000000a00 */
[----:B------:R-:W1:Y:S02]  /*0100*/  LDCU.64 UR4, c[0x0][0x358] ;  /* 0x00006b00ff0477ac */ /* 0x000e640008000a00 */
[----:B-1----:R1:W5:Y:S01]  /*0110*/  LDG.E R73, desc[UR4][R2.64] ;  /* 0x0000000402497981 */ /* 0x002362000c1e1900 */
[----:B------:R-:W-:Y:S01]  /*0120*/  HFMA2 R158, -RZ, RZ, 0, 5.9604644775390625e-08 ;  /* 0x00000001ff9e7431 */ /* 0x000fe200000001ff */
[----:B------:R-:W-:Y:S05]  /*0130*/  BRA `(.L_x_0) ;  /* 0x00000000000c7947 */ /* 0x000fea0003800000 */
.L_x_1:
[----:B------:R-:W1:Y:S01]  /*0140*/  LDCU UR4, c[0x0][0x880] ;  /* 0x00011000ff0477ac */ /* 0x000e620008000800 */
[----:B------:R-:W-:Y:S01]  /*0150*/  HFMA2 R158, -RZ, RZ, 0, 5.9604644775390625e-08 ;  /* 0x00000001ff9e7431 */ /* 0x000fe200000001ff */
[----:B-1----:R-:W-:-:S07]  /*0160*/  MOV R73, UR4 ;  /* 0x0000000400497c02 */ /* 0x002fce0008000f00 */
.L_x_0:
[----:B------:R-:W2:Y:S02]  /*0170*/  LDCU.64 UR4, c[0x0][0x8b0] ;  /* 0x00011600ff0477ac */ /* 0x000ea40008000a00 */
[----:B--2---:R-:W-:-:S04]  /*0180*/  UISETP.NE.U32.AND UP0, UPT, UR4, URZ, UPT ;  /* 0x000000ff0400728c */ /* 0x004fc8000bf05070 */
[----:B------:R-:W-:-:S09]  /*0190*/  UISETP.NE.AND.EX UP0, UPT, UR5, URZ, UPT, UP0 ;  /* 0x000000ff0500728c */ /* 0x000fd2000bf05300 */
[----:B------:R-:W-:Y:S05]  /*01a0*/  BRA.U UP0, `(.L_x_2) ;  /* 0x0000000100287547 */ /* 0x000fea000b800000 */
[----:B------:R-:W2:Y:S02]  /*01b0*/  LDCU.64 UR4, c[0x0][0x8a8] ;  /* 0x00011500ff0477ac */ /* 0x000ea40008000a00 */
[----:B--2---:R-:W-:-:S04]  /*01c0*/  UISETP.NE.U32.AND UP0, UPT, UR4, URZ, UPT ;  /* 0x000000ff0400728c */ /* 0x004fc8000bf05070 */
[----:B------:R-:W-:-:S09]  /*01d0*/  UISETP.NE.AND.EX UP0, UPT, UR5, URZ, UPT, UP0 ;  /* 0x000000ff0500728c */ /* 0x000fd2000bf05300 */
[----:B------:R-:W-:Y:S05]  /*01e0*/  BRA.U !UP0, `(.L_x_3) ;  /* 0x0000000108107547 */ /* 0x000fea000b800000 */
[----:B------:R-:W2:Y:S01]  /*01f0*/  LDC.64 R70, c[0x0][0x8a8] ;  /* 0x00022a00ff467b82 */ /* 0x000ea20000000a00 */
[----:B------:R-:W2:Y:S02]  /*0200*/  LDCU.64 UR4, c[0x0][0x358] ;  /* 0x00006b00ff0477ac */ /* 0x000ea40008000a00 */
[----:B--2---:R2:W5:Y:S01]  /*0210*/  LDG.E R70, desc[UR4][R70.64] ;  /* 0x0000000446467981 */ /* 0x004562000c1e1900 */
[----:B------:R-:W-:Y:S05]  /*0220*/  BRA `(.L_x_2) ;  /* 0x0000000000087947 */ /* 0x000fea0003800000 */
.L_x_3:
[----:B------:R-:W2:Y:S02]  /*0230*/  LDCU UR4, c[0x0][0x8a0] ;  /* 0x00011400ff0477ac */ /* 0x000ea40008000800 */
[----:B--2---:R-:W-:Y:S02]  /*0240*/  MOV R70, UR4 ;  /* 0x0000000400467c02 */ /* 0x004fe40008000f00 */
.L_x_2:
[----:B------:R-:W-:Y:S01]  /*0250*/  IMAD.U32 R0, RZ, RZ, UR17 ;  /* 0x00000011ff007e24 */ /* 0x000fe2000f8e00ff */
[----:B------:R-:W-:Y:S04]  /*0260*/  BSSY.RECONVERGENT B0, `(.L_x_4) ;  /* 0x000000c000007945 */ /* 0x000fe80003800200 */
[C---:B------:R-:W-:Y:S02]  /*0270*/  ISETP.NE.OR P1, PT, R0.reuse, 0x1, !P3 ;  /* 0x000000010000780c */ /* 0x040fe40005f25670 */
[----:B------:R-:W-:-:S11]  /*0280*/  ISETP.NE.OR P0, PT, R0, 0x3, !P3 ;  /* 0x000000030000780c */ /* 0x000fd60005f05670 */
[----:B------:R-:W-:Y:S05]  /*0290*/  @P1 BRA `(.L_x_5) ;  /* 0x0000000000201947 */ /* 0x000fea0003800000 */
[----:B------:R-:W3:Y:S02]  /*02a0*/  LDCU.64 UR4, c[0x0][0x348] ;  /* 0x00006900ff0477ac */ /* 0x000ee40008000a00 */
[----:B---3--:R-:W-:Y:S02]  /*02b0*/  UIADD3 UR6, UP1, UPT, UR4, 0x80, URZ ;  /* 0x0000008004067890 */ /* 0x008fe4000ff3e0ff */
[----:B------:R-:W-:Y:S02]  /*02c0*/  UIADD3 UR4, UP0, UPT, UR4, 0x180, URZ ;  /* 0x0000018004047890 */ /* 0x000fe4000ff1e0ff */
[----:B------:R-:W-:Y:S02]  /*02d0*/  UIADD3.X UR7, UPT, UPT, URZ, UR5, URZ, UP1, !UPT ;  /* 0x00000005ff077290 */ /* 0x000fe40008ffe4ff */
[----:B------:R-:W-:-:S07]  /*02e0*/  UIADD3.X UR5, UPT, UPT, URZ, UR5, URZ, UP0, !UPT ;  /* 0x00000005ff057290 */ /* 0x000fce00087fe4ff */
[----:B------:R3:W-:Y:S02]  /*02f0*/  UTMACCTL.PF [UR6] ;  /* 0x00000000060079b9 */ /* 0x0007e40008040000 */
[----:B------:R3:W-:Y:S02]  /*0300*/  UTMACCTL.PF [UR4] ;  /* 0x00000000040079b9 */ /* 0x0007e40008040000 */
[----:B---3--:R-:W-:Y:S01]  /*0310*/  NOP ;  /* 0x0000000000007918 */ /* 0x008fe20000000000 */
.L_x_5:
[----:B------:R-:W-:Y:S05]  /*0320*/  BSYNC.RECONVERGENT B0 ;  /* 0x0000000000007941 */ /* 0x000fea0003800200 */
.L_x_4:
[----:B------:R-:W-:Y:S04]  /*0330*/  BSSY.RECONVERGENT B0, `(.L_x_6) ;  /* 0x000000a000007945 */ /* 0x000fe80003800200 */
        /* <DEDUP_REMOVED lines=9> */
.L_x_7:
[----:B------:R-:W-:Y:S05]  /*03d0*/  BSYNC.RECONVERGENT B0 ;  /* 0x0000000000007941 */ /* 0x000fea0003800200 */
.L_x_6:
[----:B------:R-:W3:Y:S01]  /*03e0*/  LDCU.64 UR4, c[0x0][0x888] ;  /* 0x00011100ff0477ac */ /* 0x000ee20008000a00 */
[----:B------:R-:W-:Y:S02]  /*03f0*/  UISETP.EQ.U32.AND UP1, UPT, UR8, URZ, UPT ;  /* 0x000000ff0800728c */ /* 0x000fe4000bf22070 */
[----:B------:R-:W-:Y:S02]  /*0400*/  UPLOP3.LUT UP3, UPT, UPT, UPT, UPT, 0x80, 0x8 ;  /* 0x000000000008789c */ /* 0x000fe40003f6f070 */
[----:B---3--:R-:W-:-:S04]  /*0410*/  UISETP.NE.U32.AND UP0, UPT, UR4, URZ, UPT ;  /* 0x000000ff0400728c */ /* 0x008fc8000bf05070 */
[----:B------:R-:W-:-:S04]  /*0420*/  UISETP.NE.AND.EX UP0, UPT, UR5, URZ, UPT, UP0 ;  /* 0x000000ff0500728c */ /* 0x000fc8000bf05300 */
[----:B------:R-:W-:-:S04]  /*0430*/  UISETP.EQ.OR.EX UP2, UPT, UR9, URZ, !UP0, UP1 ;  /* 0x000000ff0900728c */ /* 0x000fc8000c742710 */
[----:B------:R-:W-:-:S06]  /*0440*/  UP2UR UR4, UPR, URZ, 0x4 ;  /* 0x00000004ff047883 */ /* 0x000fcc0008000000 */
[----:B------:R-:W-:Y:S01]  /*0450*/  MOV R161, UR4 ;  /* 0x0000000400a17c02 */ /* 0x000fe20008000f00 */
[----:B------:R-:W-:Y:S06]  /*0460*/  BRA.U !UP2, `(.L_x_8) ;  /* 0x000000010a207547 */ /* 0x000fec000b800000 */
[----:B------:R-:W-:Y:S01]  /*0470*/  UISETP.NE.U32.AND UP1, UPT, UR8, URZ, UPT ;  /* 0x000000ff0800728c */ /* 0x000fe2000bf25070 */
[----:B-----5:R-:W-:Y:S01]  /*0480*/  FSETP.NEU.AND P0, PT, R73, RZ, PT ;  /* 0x000000ff4900720b */ /* 0x020fe20003f0d000 */
[----:B------:R-:W-:Y:S02]  /*0490*/  USEL UR4, URZ, 0xffffffff, UP0 ;  /* 0xffffffffff047887 */ /* 0x000fe40008000000 */
[----:B------:R-:W-:-:S10]  /*04a0*/  UISETP.NE.AND.EX UP1, UPT, UR9, URZ, UPT, UP1 ;  /* 0x000000ff0900728c */ /* 0x000fd4000bf25310 */
[----:B------:R-:W-:Y:S01]  /*04b0*/  VOTEU.ANY UP0, P0 ;  /* 0x0000000000ff7886 */ /* 0x000fe20000000100 */
[----:B------:R-:W-:-:S04]  /*04c0*/  @!UP1 USEL UR4, URZ, 0xffffffff, UP0 ;  /* 0xffffffffff049887 */ /* 0x000fc80008000000 */
[----:B------:R-:W-:-:S04]  /*04d0*/  ULOP3.LUT UR4, UR4, 0x1, URZ, 0xc0, !UPT ;  /* 0x0000000104047892 */ /* 0x000fc8000f8ec0ff */
[----:B------:R-:W-:-:S11]  /*04e0*/  UISETP.NE.U32.AND UP3, UPT, UR4, 0x1, UPT ;  /* 0x000000010400788c */ /* 0x000fd6000bf65070 */
.L_x_8:
[----:B-1----:R-:W1:Y:S01]  /*04f0*/  SHFL.IDX PT, R2, R159, RZ, 0x1f ;  /* 0x00001fff9f027589 */ /* 0x002e6200000e0000 */
[----:B------:R-:W-:-:S04]  /*0500*/  UISETP.NE.AND UP0, UPT, UR17, 0x2, UPT ;  /* 0x000000021100788c */ /* 0x000fc8000bf05270 */
[----:B------:R-:W-:Y:S01]  /*0510*/  USEL UR48, URZ, 0x1, UP0 ;  /* 0x00000001ff307887 */ /* 0x000fe20008000000 */
[----:B-1----:R-:W-:-:S13]  /*0520*/  ISETP.NE.AND P0, PT, R2, RZ, PT ;  /* 0x000000ff0200720c */ /* 0x002fda0003f05270 */
[----:B------:R-:W-:Y:S05]  /*0530*/  @P0 BRA `(.L_x_9) ;  /* 0x0000000000b40947 */ /* 0x000fea0003800000 */
[----:B------:R-:W-:Y:S01]  /*0540*/  ELECT P0, URZ, PT ;  /* 0x0000000000ff782f */ /* 0x000fe20003800000 */
[----:B------:R-:W-:-:S12]  /*0550*/  BSSY.RECONVERGENT B0, `(.L_x_9) ;  /* 0x000002b000007945 */ /* 0x000fd80003800200 */
[----:B------:R-:W-:Y:S05]  /*0560*/  @!P0 BRA `(.L_x_10) ;  /* 0x0000000000a48947 */ /* 0x000fea0003800000 */
[----:B------:R-:W1:Y:S01]  /*0570*/  S2UR UR4, SR_CgaCtaId ;  /* 0x00000000000479c3 */ /* 0x000e620000008800 */
[----:B------:R-:W-:Y:S01]  /*0580*/  UMOV UR5, 0x400 ;  /* 0x0000040000057882 */ /* 0x000fe20000000000 */
[----:B------:R-:W-:Y:S01]  /*0590*/  UMOV UR8, 0x1 ;  /* 0x0000000100087882 */ /* 0x000fe20000000000 */
[----:B------:R-:W-:Y:S01]  /*05a0*/  UMOV UR6, 0x4 ;  /* 0x0000000400067882 */ /* 0x000fe20000000000 */
[----:B------:R-:W-:-:S04]  /*05b0*/  UIADD3 UR8, UPT, UPT, -UR8, 0x100000, URZ ;  /* 0x0010000008087890 */ /* 0x000fc8000fffe1ff */
[----:B------:R-:W-:Y:S02]  /*05c0*/  USHF.L.U32 UR9, UR8, 0xb, URZ ;  /* 0x0000000b08097899 */ /* 0x000fe400080006ff */
[----:B------:R-:W-:Y:S02]  /*05d0*/  USHF.L.U32 UR8, UR8, 0x1, URZ ;  /* 0x0000000108087899 */ /* 0x000fe400080006ff */
[----:B------:R-:W-:-:S04]  /*05e0*/  UIADD3 UR6, UPT, UPT, -UR6, 0x100000, URZ ;  /* 0x0010000006067890 */ /* 0x000fc8000fffe1ff */
[----:B------:R-:W-:Y:S02]  /*05f0*/  USHF.L.U32 UR7, UR6, 0xb, URZ ;  /* 0x0000000b06077899 */ /* 0x000fe400080006ff */
[----:B------:R-:W-:Y:S02]  /*0600*/  USHF.L.U32 UR6, UR6, 0x1, URZ ;  /* 0x0000000106067899 */ /* 0x000fe400080006ff */
[----:B-1----:R-:W-:Y:S01]  /*0610*/  ULEA UR4, UR4, UR5, 0x18 ;  /* 0x0000000504047291 */ /* 0x002fe2000f8ec0ff */
[----:B------:R-:W1:Y:S11]  /*0620*/  FENCE.VIEW.ASYNC.S ;  /* 0x00000000000073c6 */ /* 0x000e760000000000 */
[----:B-1----:R1:W3:Y:S01]  /*0630*/  SYNCS.EXCH.64 URZ, [UR4], UR8 ;  /* 0x0000000804ff75b2 */ /* 0x0022e20008000100 */
[----:B------:R1:W4:Y:S01]  /*0640*/  SYNCS.EXCH.64 URZ, [UR4+0x70], UR6 ;  /* 0x0000700604ff75b2 */ /* 0x0003220008000100 */
[----:B------:R1:W1:Y:S01]  /*0650*/  SYNCS.EXCH.64 URZ, [UR4+0x8], UR8 ;  /* 0x0000080804ff75b2 */ /* 0x0002620008000100 */
        /* <DEDUP_REMOVED lines=25> */
[----:B---34-:R-:W-:Y:S01]  /*07f0*/  NOP ;  /* 0x0000000000007918 */ /* 0x018fe20000000000 */
.L_x_10:
[----:B-1----:R-:W-:Y:S05]  /*0800*/  BSYNC.RECONVERGENT B0 ;  /* 0x0000000000007941 */ /* 0x002fea0003800200 */
.L_x_9:
[----:B------:R-:W1:Y:S01]  /*0810*/  SHFL.IDX PT, R2, R159, RZ, 0x1f ;  /* 0x00001fff9f027589 */ /* 0x000e6200000e0000 */
[----:B------:R-:W-:Y:S01]  /*0820*/  NOP ;  /* 0x0000000000007918 */ /* 0x000fe20000000000 */
[----:B-1----:R-:W-:-:S13]  /*0830*/  ISETP.NE.AND P0, PT, R2, 0x1, PT ;  /* 0x000000010200780c */ /* 0x002fda0003f05270 */
[----:B------:R-:W-:Y:S05]  /*0840*/  @P0 BRA `(.L_x_11) ;  /* 0x0000000000580947 */ /* 0x000fea0003800000 */
        /* <DEDUP_REMOVED lines=9> */
[----:B------:R-:W-:Y:S01]  /*08e0*/  USHF.L.U32 UR6, UR6, 0x1, URZ ;  /* 0x0000000106067899 */ /* 0x000fe200080006ff */
[----:B------:R-:W-:Y:S01]  /*08f0*/  ELECT P0, URZ, PT ;  /* 0x0000000000ff782f */ /* 0x000fe20003800000 */
[----:B-1----:R-:W-:Y:S01]  /*0900*/  ULEA UR4, UR4, UR5, 0x18 ;  /* 0x0000000504047291 */ /* 0x002fe2000f8ec0ff */
[----:B------:R-:W1:Y:S11]  /*0910*/  FENCE.VIEW.ASYNC.S ;  /* 0x00000000000073c6 */ /* 0x000e760000000000 */
[----:B-1----:R1:W3:Y:S01]  /*0920*/  SYNCS.EXCH.64 URZ, [UR4+0xe0], UR8 ;  /* 0x0000e00804ff75b2 */ /* 0x0022e20008000100 */
[----:B------:R1:W4:Y:S01]  /*0930*/  SYNCS.EXCH.64 URZ, [UR4+0x100], UR6 ;  /* 0x0001000604ff75b2 */ /* 0x0003220008000100 */
[----:B------:R1:W1:Y:S01]  /*0940*/  SYNCS.EXCH.64 URZ, [UR4+0xe8], UR8 ;  /* 0x0000e80804ff75b2 */ /* 0x0002620008000100 */
[----:B------:R1:W1:Y:S01]  /*0950*/  SYNCS.EXCH.64 URZ, [UR4+0x108], UR6 ;  /* 0x0001080604ff75b2 */ /* 0x0002620008000100 */
[----:B------:R1:W1:Y:S01]  /*0960*/  SYNCS.EXCH.64 URZ, [UR4+0xf0], UR8 ;  /* 0x0000f00804ff75b2 */ /* 0x0002620008000100 */
[----:B------:R1:W1:Y:S01]  /*0970*/  SYNCS.EXCH.64 URZ, [UR4+0x110], UR6 ;  /* 0x0001100604ff75b2 */ /* 0x0002620008000100 */
[----:B------:R1:W1:Y:S01]  /*0980*/  SYNCS.EXCH.64 URZ, [UR4+0xf8], UR8 ;  /* 0x0000f80804ff75b2 */ /* 0x0002620008000100 */
[----:B------:R1:W1:Y:S01]  /*0990*/  SYNCS.EXCH.64 URZ, [UR4+0x118], UR6 ;  /* 0x0001180604ff75b2 */ /* 0x0002620008000100 */
[----:B------:R-:W-:Y:S01]  /*09a0*/  NOP ;  /* 0x0000000000007918 */ /* 0x000fe20000000000 */
.L_x_11:
[----:B------:R-:W2:Y:S01]  /*09b0*/  SHFL.IDX PT, R2, R159, RZ, 0x1f ;  /* 0x00001fff9f027589 */ /* 0x000ea200000e0000 */
[----:B------:R-:W-:Y:S01]  /*09c0*/  NOP ;  /* 0x0000000000007918 */ /* 0x000fe20000000000 */
[----:B--2---:R-:W-:-:S13]  /*09d0*/  ISETP.NE.AND P0, PT, R2, 0x3, PT ;  /* 0x000000030200780c */ /* 0x004fda0003f05270 */
[----:B------:R-:W-:Y:S05]  /*09e0*/  @P0 BRA `(.L_x_12) ;  /* 0x0000000000300947 */ /* 0x000fea0003800000 */
[----:B-1----:R-:W1:Y:S01]  /*09f0*/  S2UR UR6, SR_CgaCtaId ;  /* 0x00000000000679c3 */ /* 0x002e620000008800 */
[----:B------:R-:W-:Y:S01]  /*0a00*/  UMOV UR4, 0x400 ;  /* 0x0000040000047882 */ /* 0x000fe20000000000 */
[----:B------:R-:W-:Y:S01]  /*0a10*/  UMOV UR5, 0x20 ;  /* 0x0000002000057882 */ /* 0x000fe20000000000 */
[----:B------:R-:W-:Y:S01]  /*0a20*/  ELECT P0, URZ, PT ;  /* 0x0000000000ff782f */ /* 0x000fe20003800000 */
[----:B-1----:R-:W-:Y:S02]  /*0a30*/  ULEA UR6, UR6, UR4, 0x18 ;  /* 0x0000000406067291 */ /* 0x002fe4000f8ec0ff */
[----:B------:R-:W-:-:S04]  /*0a40*/  UIADD3 UR4, UPT, UPT, -UR5, 0x100000, URZ ;  /* 0x0010000005047890 */ /* 0x000fc8000fffe1ff */
[----:B------:R-:W-:Y:S02]  /*0a50*/  USHF.L.U32 UR5, UR4, 0xb, URZ ;  /* 0x0000000b04057899 */ /* 0x000fe400080006ff */
[----:B------:R-:W-:Y:S01]  /*0a60*/  USHF.L.U32 UR4, UR4, 0x1, URZ ;  /* 0x0000000104047899 */ /* 0x000fe200080006ff */
[----:B------:R-:W1:Y:S11]  /*0a70*/  FENCE.VIEW.ASYNC.S ;  /* 0x00000000000073c6 */ /* 0x000e760000000000 */
[----:B-1----:R2:W1:Y:S01]  /*0a80*/  SYNCS.EXCH.64 URZ, [UR6+0x120], UR4 ;  /* 0x0001200406ff75b2 */ /* 0x0024620008000100 */
[----:B------:R2:W1:Y:S02]  /*0a90*/  SYNCS.EXCH.64 URZ, [UR6+0x128], UR4 ;  /* 0x0001280406ff75b2 */ /* 0x0004640008000100 */
[----:B--2---:R-:W-:Y:S01]  /*0aa0*/  NOP ;  /* 0x0000000000007918 */ /* 0x004fe20000000000 */
.L_x_12:
[----:B------:R-:W2:Y:S01]  /*0ab0*/  SHFL.IDX PT, R2, R159, RZ, 0x1f ;  /* 0x00001fff9f027589 */ /* 0x000ea200000e0000 */
[----:B------:R-:W-:Y:S01]  /*0ac0*/  NOP ;  /* 0x0000000000007918 */ /* 0x000fe20000000000 */
[----:B--2---:R-:W-:-:S13]  /*0ad0*/  ISETP.NE.AND P0, PT, R2, 0x4, PT ;  /* 0x000000040200780c */ /* 0x004fda0003f05270 */
[----:B------:R-:W-:Y:S05]  /*0ae0*/  @P0 BRA `(.L_x_13) ;  /* 0x00000000004c0947 */ /* 0x000fea0003800000 */
[----:B-1----:R-:W1:Y:S01]  /*0af0*/  S2UR UR6, SR_CgaCtaId ;  /* 0x00000000000679c3 */ /* 0x002e620000008800 */
[----:B------:R-:W-:Y:S01]  /*0b00*/  UMOV UR4, 0x3a0 ;  /* 0x000003a000047882 */ /* 0x000fe20000000000 */
[----:B------:R-:W-:Y:S01]  /*0b10*/  UMOV UR5, 0x400 ;  /* 0x0000040000057882 */ /* 0x000fe20000000000 */
[----:B------:R-:W-:Y:S01]  /*0b20*/  USEL UR4, UR4, 0x320, UP3 ;  /* 0x0000032004047887 */ /* 0x000fe20009800000 */
[----:B------:R-:W-:Y:S01]  /*0b30*/  UMOV UR8, 0x1 ;  /* 0x0000000100087882 */ /* 0x000fe20000000000 */
[----:B------:R-:W-:Y:S01]  /*0b40*/  ELECT P0, URZ, PT ;  /* 0x0000000000ff782f */ /* 0x000fe20003800000 */
[----:B------:R-:W-:-:S04]  /*0b50*/  UIADD3 UR8, UPT, UPT, -UR8, 0x100000, URZ ;  /* 0x0010000008087890 */ /* 0x000fc8000fffe1ff */
[----:B------:R-:W-:Y:S02]  /*0b60*/  USHF.L.U32 UR9, UR8, 0xb, URZ ;  /* 0x0000000b08097899 */ /* 0x000fe400080006ff */
[----:B------:R-:W-:Y:S02]  /*0b70*/  USHF.L.U32 UR8, UR8, 0x1, URZ ;  /* 0x0000000108087899 */ /* 0x000fe400080006ff */
[----:B-1----:R-:W-:Y:S02]  /*0b80*/  ULEA UR6, UR6, UR5, 0x18 ;  /* 0x0000000506067291 */ /* 0x002fe4000f8ec0ff */
[----:B------:R-:W-:-:S04]  /*0b90*/  UIADD3 UR4, UPT, UPT, -UR4, 0x100000, URZ ;  /* 0x0010000004047890 */ /* 0x000fc8000fffe1ff */
[----:B------:R-:W-:Y:S02]  /*0ba0*/  USHF.L.U32 UR5, UR4, 0xb, URZ ;  /* 0x0000000b04057899 */ /* 0x000fe400080006ff */
[----:B------:R-:W-:Y:S01]  /*0bb0*/  USHF.L.U32 UR4, UR4, 0x1, URZ ;  /* 0x0000000104047899 */ /* 0x000fe200080006ff */
[----:B------:R-:W1:Y:S03]  /*0bc0*/  FENCE.VIEW.ASYNC.S ;  /* 0x00000000000073c6 */ /* 0x000e660000000000 */
[----:B-1----:R2:W1:Y:S08]  /*0bd0*/  SYNCS.EXCH.64 URZ, [UR6+0x130], UR8 ;  /* 0x0001300806ff75b2 */ /* 0x0024700008000100 */
[----:B------:R2:W1:Y:S01]  /*0be0*/  SYNCS.EXCH.64 URZ, [UR6+0x140], UR4 ;  /* 0x0001400406ff75b2 */ /* 0x0004620008000100 */
[----:B------:R2:W1:Y:S01]  /*0bf0*/  SYNCS.EXCH.64 URZ, [UR6+0x138], UR8 ;  /* 0x0001380806ff75b2 */ /* 0x0004620008000100 */
[----:B------:R2:W1:Y:S02]  /*0c00*/  SYNCS.EXCH.64 URZ, [UR6+0x148], UR4 ;  /* 0x0001480406ff75b2 */ /* 0x0004640008000100 */
[----:B--2---:R-:W-:Y:S01]  /*0c10*/  NOP ;  /* 0x0000000000007918 */ /* 0x004fe20000000000 */
.L_x_13:
[----:B------:R-:W2:Y:S01]  /*0c20*/  SHFL.IDX PT, R2, R159, RZ, 0x1f ;  /* 0x00001fff9f027589 */ /* 0x000ea200000e0000 */
[----:B------:R-:W-:Y:S01]  /*0c30*/  NOP ;  /* 0x0000000000007918 */ /* 0x000fe20000000000 */
[----:B--2---:R-:W-:-:S13]  /*0c40*/  ISETP.NE.AND P0, PT, R2, 0x5, PT ;  /* 0x000000050200780c */ /* 0x004fda0003f05270 */
[----:B------:R-:W-:Y:S05]  /*0c50*/  @P0 BRA `(.L_x_14) ;  /* 0x0000000000480947 */ /* 0x000fea0003800000 */
[----:B-1----:R-:W1:Y:S01]  /*0c60*/  S2UR UR4, SR_CgaCtaId ;  /* 0x00000000000479c3 */ /* 0x002e620000008800 */
        /* <DEDUP_REMOVED lines=12> */
[----:B-1----:R2:W1:Y:S01]  /*0d30*/  SYNCS.EXCH.64 URZ, [UR4+0x150], UR8 ;  /* 0x0001500804ff75b2 */ /* 0x0024620008000100 */
[----:B------:R2:W1:Y:S01]  /*0d40*/  SYNCS.EXCH.64 URZ, [UR4+0x160], UR6 ;  /* 0x0001600604ff75b2 */ /* 0x0004620008000100 */
[----:B------:R2:W1:Y:S01]  /*0d50*/  SYNCS.EXCH.64 URZ, [UR4+0x158], UR8 ;  /* 0x0001580804ff75b2 */ /* 0x0004620008000100 */
[----:B------:R2:W1:Y:S02]  /*0d60*/  SYNCS.EXCH.64 URZ, [UR4+0x168], UR6 ;  /* 0x0001680604ff75b2 */ /* 0x0004640008000100 */
[----:B--2---:R-:W-:Y:S01]  /*0d70*/  NOP ;  /* 0x0000000000007918 */ /* 0x004fe20000000000 */
.L_x_14:
[----:B------:R-:W2:Y:S01]  /*0d80*/  SHFL.IDX PT, R2, R159, RZ, 0x1f ;  /* 0x00001fff9f027589 */ /* 0x000ea200000e0000 */
[----:B------:R-:W-:Y:S01]  /*0d90*/  NOP ;  /* 0x0000000000007918 */ /* 0x000fe20000000000 */
[----:B--2---:R-:W-:-:S13]  /*0da0*/  ISETP.NE.AND P0, PT, R2, 0x3, PT ;  /* 0x000000030200780c */ /* 0x004fda0003f05270 */
[----:B------:R-:W-:Y:S05]  /*0db0*/  @P0 BRA `(.L_x_15) ;  /* 0x0000000000380947 */ /* 0x000fea0003800000 */
[----:B------:R-:W2:Y:S01]  /*0dc0*/  S2UR UR5, SR_CgaCtaId ;  /* 0x00000000000579c3 */ /* 0x000ea20000008800 */
[----:B-1----:R-:W-:Y:S01]  /*0dd0*/  UMOV UR4, 0x400 ;  /* 0x0000040000047882 */ /* 0x002fe20000000000 */
[----:B------:R-:W-:Y:S01]  /*0de0*/  UMOV UR6, 0x20 ;  /* 0x0000002000067882 */ /* 0x000fe20000000000 */
[----:B------:R-:W-:Y:S01]  /*0df0*/  ELECT P0, URZ, PT ;  /* 0x0000000000ff782f */ /* 0x000fe20003800000 */
[----:B------:R-:W-:-:S04]  /*0e00*/  UIADD3 UR6, UPT, UPT, -UR6, 0x100000, URZ ;  /* 0x0010000006067890 */ /* 0x000fc8000fffe1ff */
[----:B------:R-:W-:Y:S02]  /*0e10*/  USHF.L.U32 UR7, UR6, 0xb, URZ ;  /* 0x0000000b06077899 */ /* 0x000fe400080006ff */
[----:B------:R-:W-:Y:S02]  /*0e20*/  USHF.L.U32 UR6, UR6, 0x1, URZ ;  /* 0x0000000106067899 */ /* 0x000fe400080006ff */
[----:B--2---:R-:W-:Y:S01]  /*0e30*/  ULEA UR4, UR5, UR4, 0x18 ;  /* 0x0000000405047291 */ /* 0x004fe2000f8ec0ff */
[----:B------:R-:W1:Y:S11]  /*0e40*/  FENCE.VIEW.ASYNC.S ;  /* 0x00000000000073c6 */ /* 0x000e760000000000 */
[----:B-1----:R2:W1:Y:S01]  /*0e50*/  SYNCS.EXCH.64 URZ, [UR4+0x170], UR6 ;  /* 0x0001700604ff75b2 */ /* 0x0024620008000100 */
[----:B------:R2:W1:Y:S01]  /*0e60*/  SYNCS.EXCH.64 URZ, [UR4+0x180], UR6 ;  /* 0x0001800604ff75b2 */ /* 0x0004620008000100 */
[----:B------:R2:W1:Y:S01]  /*0e70*/  SYNCS.EXCH.64 URZ, [UR4+0x178], UR6 ;  /* 0x0001780604ff75b2 */ /* 0x0004620008000100 */
[----:B------:R2:W1:Y:S02]  /*0e80*/  SYNCS.EXCH.64 URZ, [UR4+0x188], UR6 ;  /* 0x0001880604ff75b2 */ /* 0x0004640008000100 */
[----:B--2---:R-:W-:Y:S01]  /*0e90*/  NOP ;  /* 0x0000000000007918 */ /* 0x004fe20000000000 */
.L_x_15:
[----:B-1----:R-:W1:Y:S01]  /*0ea0*/  LDCU UR4, c[0x0][0x36c] ;  /* 0x00006d80ff0477ac */ /* 0x002e620008000800 */
[----:B------:R-:W-:Y:S01]  /*0eb0*/  ISETP.NE.OR P3, PT, R0, 0x2, !P3 ;  /* 0x000000020000780c */ /* 0x000fe20005f65670 */
[----:B------:R-:W-:Y:S01]  /*0ec0*/  NOP ;  /* 0x0000000000007918 */ /* 0x000fe20000000000 */
[----:B------:R-:W-:Y:S01]  /*0ed0*/  LOP3.LUT R0, R170, 0x1f, RZ, 0xc0, !PT ;  /* 0x0000001faa007812 */ /* 0x000fe200078ec0ff */
[----:B------:R-:W-:Y:S02]  /*0ee0*/  UISETP.NE.AND UP4, UPT, UR17, URZ, UPT ;  /* 0x000000ff1100728c */ /* 0x000fe4000bf85270 */
[----:B-1----:R-:W-:-:S09]  /*0ef0*/  UISETP.EQ.U32.AND UP5, UPT, UR4, 0x1, UPT ;  /* 0x000000010400788c */ /* 0x002fd2000bfa2070 */
[----:B------:R-:W-:Y:S05]  /*0f00*/  BRA.U !UP5, `(.L_x_16) ;  /* 0x000000010d087547 */ /* 0x000fea000b800000 */
[----:B---34-:R-:W-:Y:S01]  /*0f10*/  UCGABAR_ARV ;  /* 0x00000000000079c7 */ /* 0x018fe20008000000 */
[----:B------:R-:W-:Y:S05]  /*0f20*/  BRA `(.L_x_17) ;  /* 0x0000000000047947 */ /* 0x000fea0003800000 */
.L_x_16:
[----:B---34-:R-:W-:Y:S01]  /*0f30*/  NOP ;  /* 0x0000000000007918 */ /* 0x018fe20000000000 */
.L_x_17:
[----:B------:R-:W1:Y:S01]  /*0f40*/  S2UR UR7, SR_CTAID.X ;  /* 0x00000000000779c3 */ /* 0x000e620000002500 */
[----:B------:R-:W-:-:S05]  /*0f50*/  CS2R.32 R160, SR_CgaSize ;  /* 0x0000000000a07805 */ /* 0x000fca0000008a00 */
[----:B------:R-:W-:-:S05]  /*0f60*/  IMAD R160, R160, -0xa0, RZ ;  /* 0xffffff60a0a07824 */ /* 0x000fca00078e02ff */
[----:B------:R-:W-:-:S14]  /*0f70*/  R2UR UR5, R160 ;  /* 0x00000000a00572ca */ /* 0x000fdc00000e0000 */
[----:B------:R-:W2:Y:S01]  /*0f80*/  LDCU UR5, c[0x0][UR5+0x2b0] ;  /* 0x00005600050577ac */ /* 0x000ea20008000800 */
[----:B------:R-:W-:-:S05]  /*0f90*/  CS2R.32 R160, SR_CgaSize ;  /* 0x0000000000a07805 */ /* 0x000fca0000008a00 */
[----:B------:R-:W-:-:S05]  /*0fa0*/  IMAD R160, R160, -0xa0, RZ ;  /* 0xffffff60a0a07824 */ /* 0x000fca00078e02ff */
[----:B------:R-:W-:-:S14]  /*0fb0*/  R2UR UR4, R160 ;  /* 0x00000000a00472ca */ /* 0x000fdc00000e0000 */
[----:B------:R-:W3:Y:S01]  /*0fc0*/  LDCU UR4, c[0x0][UR4+0x2b4] ;  /* 0x00005680040477ac */ /* 0x000ee20008000800 */
[----:B------:R-:W4:Y:S01]  /*0fd0*/  S2UR UR8, SR_CTAID.Y ;  /* 0x00000000000879c3 */ /* 0x000f220000002600 */
[----:B------:R-:W-:-:S05]  /*0fe0*/  CS2R.32 R160, SR_CgaSize ;  /* 0x0000000000a07805 */ /* 0x000fca0000008a00 */
[----:B------:R-:W-:-:S05]  /*0ff0*/  IMAD R160, R160, -0xa0, RZ ;  /* 0xffffff60a0a07824 */ /* 0x000fca00078e02ff */
[----:B------:R-:W-:-:S14]  /*1000*/  R2UR UR9, R160 ;  /* 0x00000000a00972ca */ /* 0x000fdc00000e0000 */
[----:B------:R-:W3:Y:S01]  /*1010*/  LDCU UR9, c[0x0][UR9+0x2a0] ;  /* 0x00005400090977ac */ /* 0x000ee20008000800 */
[----:B------:R-:W4:Y:S01]  /*1020*/  LDCU UR21, c[0x0][0xb24] ;  /* 0x00016480ff1577ac */ /* 0x000f220008000800 */
[----:B------:R-:W3:Y:S01]  /*1030*/  S2UR UR10, SR_CgaCtaId ;  /* 0x00000000000a79c3 */ /* 0x000ee20000008800 */
[----:B------:R-:W-:-:S05]  /*1040*/  CS2R.32 R160, SR_CgaSize ;  /* 0x0000000000a07805 */ /* 0x000fca0000008a00 */
[----:B------:R-:W-:-:S05]  /*1050*/  IMAD R160, R160, -0xa0, RZ ;  /* 0xffffff60a0a07824 */ /* 0x000fca00078e02ff */
[----:B------:R-:W-:-:S14]  /*1060*/  R2UR UR59, R160 ;  /* 0x00000000a03b72ca */ /* 0x000fdc00000e0000 */
[----:B------:R-:W3:Y:S01]  /*1070*/  LDCU UR59, c[0x0][UR59+0x2a4] ;  /* 0x000054803b3b77ac */ /* 0x000ee20008000800 */
[----:B------:R-:W3:Y:S01]  /*1080*/  LDCU UR42, c[0x0][0xb24] ;  /* 0x00016480ff2a77ac */ /* 0x000ee20008000800 */
[----:B-1----:R-:W-:Y:S01]  /*1090*/  I2FP.F32.U32 R3, UR7 ;  /* 0x0000000700037c45 */ /* 0x002fe20008201000 */
[----:B------:R-:W1:Y:S01]  /*10a0*/  S2UR UR36, SR_CTAID.Z ;  /* 0x00000000002479c3 */ /* 0x000e620000002700 */
[----:B------:R-:W1:Y:S03]  /*10b0*/  LDCU UR27, c[0x0][0xb30] ;  /* 0x00016600ff1b77ac */ /* 0x000e660008000800 */
[----:B--2---:R-:W-:Y:S01]  /*10c0*/  FMUL R3, R3, UR5 ;  /* 0x0000000503037c20 */ /* 0x004fe20008400000 */
[----:B------:R-:W-:Y:S01]  /*10d0*/  UMOV UR16, UR7 ;  /* 0x0000000700107c82 */ /* 0x000fe20008000000 */
[----:B----4-:R-:W-:Y:S01]  /*10e0*/  UISETP.GE.AND UP2, UPT, UR21, 0x1, UPT ;  /* 0x000000011500788c */ /* 0x010fe2000bf46270 */
[----:B------:R-:W-:Y:S01]  /*10f0*/  I2FP.F32.U32 R2, UR8 ;  /* 0x0000000800027c45 */ /* 0x000fe20008201000 */
[----:B------:R-:W-:-:S02]  /*1100*/  UMOV UR20, UR8 ;  /* 0x0000000800147c82 */ /* 0x000fc40008000000 */
[----:B------:R-:W2:Y:S02]  /*1110*/  F2I.U32.TRUNC.NTZ R3, R3 ;  /* 0x0000000300037305 */ /* 0x000ea4000020f000 */
[----:B---3--:R-:W-:Y:S01]  /*1120*/  FMUL R2, R2, UR4 ;  /* 0x0000000402027c20 */ /* 0x008fe20008400000 */
[----:B------:R-:W-:-:S05]  /*1130*/  USHF.L.U32 UR28, UR10, 0xa, URZ ;  /* 0x0000000a0a1c7899 */ /* 0x000fca00080006ff */
[----:B------:R-:W3:Y:S01]  /*1140*/  F2I.U32.TRUNC.NTZ R2, R2 ;  /* 0x0000000200027305 */ /* 0x000ee2000020f000 */
[----:B--2---:R-:W-:Y:S02]  /*1150*/  R2UR UR4, R3 ;  /* 0x00000000030472ca */ /* 0x004fe400000e0000 */
[----:B---3--:R-:W-:Y:S02]  /*1160*/  R2UR UR6, R2 ;  /* 0x00000000020672ca */ /* 0x008fe400000e0000 */
[----:B------:R-:W-:-:S09]  /*1170*/  PRMT R2, RZ, 0x7610, R2 ;  /* 0x00007610ff027816 */ /* 0x000fd20000000002 */
[----:B------:R-:W-:-:S04]  /*1180*/  UIADD3 UR5, UPT, UPT, -UR4, URZ, URZ ;  /* 0x000000ff04057290 */ /* 0x000fc8000fffe1ff */
[----:B------:R-:W-:Y:S02]  /*1190*/  UIMAD UR5, UR9, UR5, UR7 ;  /* 0x00000005090572a4 */ /* 0x000fe4000f8e0207 */
[----:B------:R-:W-:-:S04]  /*11a0*/  UIADD3 UR4, UPT, UPT, -UR6, URZ, URZ ;  /* 0x000000ff06047290 */ /* 0x000fc8000fffe1ff */
[----:B------:R-:W-:Y:S01]  /*11b0*/  IMAD.U32 R160, RZ, RZ, UR5 ;  /* 0x00000005ffa07e24 */ /* 0x000fe2000f8e00ff */
[----:B------:R-:W-:Y:S01]  /*11c0*/  UIMAD UR59, UR59, UR4, UR8 ;  /* 0x000000043b3b72a4 */ /* 0x000fe2000f8e0208 */
[----:B-1----:R-:W-:Y:S11]  /*11d0*/  BRA.U UP4, `(.L_x_18) ;  /* 0x0000000104447547 */ /* 0x002ff6000b800000 */
[----:B------:R-:W-:Y:S01]  /*11e0*/  R2UR UR6, R160 ;  /* 0x00000000a00672ca */ /* 0x000fe200000e0000 */
[----:B------:R-:W-:Y:S02]  /*11f0*/  UISETP.NE.AND UP0, UPT, UR59, URZ, UPT ;  /* 0x000000ff3b00728c */ /* 0x000fe4000bf05270 */
[----:B------:R-:W-:-:S04]  /*1200*/  UISETP.NE.AND UP1, UPT, UR59, 0x1, UPT ;  /* 0x000000013b00788c */ /* 0x000fc8000bf25270 */
[----:B------:R-:W-:Y:S02]  /*1210*/  USEL UR5, URZ, 0x2, UP1 ;  /* 0x00000002ff057887 */ /* 0x000fe40008800000 */
[----:B------:R-:W-:-:S04]  /*1220*/  UISETP.NE.AND UP1, UPT, UR59, 0x3, UPT ;  /* 0x000000033b00788c */ /* 0x000fc8000bf25270 */
[----:B------:R-:W-:-:S04]  /*1230*/  UISETP.EQ.OR UP0, UPT, UR6, URZ, !UP0 ;  /* 0x000000ff0600728c */ /* 0x000fc8000c702670 */
[----:B------:R-:W-:Y:S02]  /*1240*/  USEL UR8, URZ, 0x1, !UP0 ;  /* 0x00000001ff087887 */ /* 0x000fe4000c000000 */
[----:B------:R-:W-:-:S04]  /*1250*/  UISETP.NE.AND UP0, UPT, UR59, 0x2, UPT ;  /* 0x000000023b00788c */ /* 0x000fc8000bf05270 */
[----:B------:R-:W-:Y:S02]  /*1260*/  USEL UR4, URZ, 0x4, UP0 ;  /* 0x00000004ff047887 */ /* 0x000fe40008000000 */
[----:B------:R-:W-:Y:S02]  /*1270*/  UISETP.NE.AND UP0, UPT, UR6, URZ, UPT ;  /* 0x000000ff0600728c */ /* 0x000fe4000bf05270 */
[----:B------:R-:W-:Y:S02]  /*1280*/  USEL UR6, URZ, 0x8, UP1 ;  /* 0x00000008ff067887 */ /* 0x000fe40008800000 */
[----:B------:R-:W-:Y:S02]  /*1290*/  USEL UR7, UR5, 0x2, UP0 ;  /* 0x0000000205077887 */ /* 0x000fe40008000000 */
[----:B------:R-:W-:Y:S02]  /*12a0*/  USEL UR4, UR4, 0x4, UP0 ;  /* 0x0000000404047887 */ /* 0x000fe40008000000 */
[----:B------:R-:W-:-:S02]  /*12b0*/  USEL UR5, UR6, 0x8, UP0 ;  /* 0x0000000806057887 */ /* 0x000fc40008000000 */
[----:B------:R-:W-:-:S04]  /*12c0*/  UIADD3 UR4, UPT, UPT, UR4, UR7, UR8 ;  /* 0x0000000704047290 */ /* 0x000fc8000fffe008 */
[----:B------:R-:W-:-:S06]  /*12d0*/  UIADD3 UR4, UPT, UPT, UR4, UR5, URZ ;  /* 0x0000000504047290 */ /* 0x000fcc000fffe0ff */
[----:B------:R-:W-:Y:S02]  /*12e0*/  MOV R2, UR4 ;  /* 0x0000000400027c02 */ /* 0x000fe40008000f00 */
.L_x_18:
[----:B------:R-:W-:Y:S05]  /*12f0*/  BRA.U !UP2, `(.L_x_19) ;  /* 0x000000010ad47547 */ /* 0x000fea000b800000 */
[----:B------:R-:W1:Y:S01]  /*1300*/  LDCU.128 UR12, c[0x0][0xb10] ;  /* 0x00016200ff0c77ac */ /* 0x000e620008000c00 */
[----:B------:R-:W2:Y:S01]  /*1310*/  LDCU UR6, c[0x0][0x370] ;  /* 0x00006e00ff0677ac */ /* 0x000ea20008000800 */
[----:B------:R-:W3:Y:S01]  /*1320*/  LDCU UR5, c[0x0][0x374] ;  /* 0x00006e80ff0577ac */ /* 0x000ee20008000800 */
[----:B------:R-:W4:Y:S01]  /*1330*/  LDCU UR26, c[0x0][0xb0c] ;  /* 0x00016180ff1a77ac */ /* 0x000f220008000800 */
[----:B------:R-:W4:Y:S01]  /*1340*/  LDCU UR4, c[0x0][0xb20] ;  /* 0x00016400ff0477ac */ /* 0x000f220008000800 */
[----:B------:R-:W4:Y:S01]  /*1350*/  LDCU.64 UR8, c[0x0][0xb28] ;  /* 0x00016500ff0877ac */ /* 0x000f220008000a00 */
[----:B-1----:R-:W-:Y:S02]  /*1360*/  UISETP.NE.AND UP0, UPT, UR14, 0x1, UPT ;  /* 0x000000010e00788c */ /* 0x002fe4000bf05270 */
[----:B---3--:R-:W-:Y:S02]  /*1370*/  UIMAD.WIDE.U32 UR10, UR5, UR15, URZ ;  /* 0x0000000f050a72a5 */ /* 0x008fe4000f8e00ff */
[----:B--2---:R-:W-:-:S02]  /*1380*/  UIMAD.WIDE.U32 UR22, UR6, UR12, URZ ;  /* 0x0000000c061672a5 */ /* 0x004fc4000f8e00ff */
[----:B----4-:R-:W-:Y:S02]  /*1390*/  UISETP.NE.AND UP1, UPT, UR26, 0x1, UPT ;  /* 0x000000011a00788c */ /* 0x010fe4000bf25270 */
[----:B------:R-:W-:Y:S01]  /*13a0*/  UISETP.NE.AND UP2, UPT, UR21, 0x1, UPT ;  /* 0x000000011500788c */ /* 0x000fe2000bf45270 */
[----:B------:R-:W-:Y:S02]  /*13b0*/  UMOV UR10, UR11 ;  /* 0x0000000b000a7c82 */ /* 0x000fe40008000000 */
[----:B------:R-:W-:Y:S01]  /*13c0*/  UMOV UR22, UR23 ;  /* 0x0000001700167c82 */ /* 0x000fe20008000000 */
[----:B------:R-:W-:Y:S02]  /*13d0*/  @UP0 USHF.R.U32.HI UR5, URZ, UR4, UR10 ;  /* 0x00000004ff050299 */ /* 0x000fe4000801160a */
[----:B------:R-:W-:Y:S02]  /*13e0*/  UIMAD.WIDE.U32 UR24, UR20, UR15, URZ ;  /* 0x0000000f141872a5 */ /* 0x000fe4000f8e00ff */
[----:B------:R-:W-:-:S02]  /*13f0*/  UIMAD.WIDE.U32 UR10, UR5, UR8, URZ ;  /* 0x00000008050a72a5 */ /* 0x000fc4000f8e00ff */
[----:B------:R-:W-:Y:S02]  /*1400*/  @UP1 USHF.R.U32.HI UR6, URZ, UR13, UR22 ;  /* 0x0000000dff061299 */ /* 0x000fe40008011616 */
[----:B------:R-:W-:Y:S02]  /*1410*/  UIMAD.WIDE.U32 UR18, UR16, UR12, URZ ;  /* 0x0000000c101272a5 */ /* 0x000fe4000f8e00ff */
[----:B------:R-:W-:Y:S01]  /*1420*/  UIMAD.WIDE.U32 UR22, UR6, UR8, URZ ;  /* 0x00000008061672a5 */ /* 0x000fe2000f8e00ff */
[----:B------:R-:W-:Y:S01]  /*1430*/  UMOV UR24, UR25 ;  /* 0x0000001900187c82 */ /* 0x000fe20008000000 */
[----:B------:R-:W-:Y:S01]  /*1440*/  UMOV UR10, UR11 ;  /* 0x0000000b000a7c82 */ /* 0x000fe20008000000 */
[----:B------:R-:W-:Y:S02]  /*1450*/  USHF.R.U32.HI UR24, URZ, UR4, UR24 ;  /* 0x00000004ff187299 */ /* 0x000fe40008011618 */
[----:B------:R-:W-:Y:S02]  /*1460*/  @UP2 USHF.R.U32.HI UR5, URZ, UR9, UR10 ;  /* 0x00000009ff052299 */ /* 0x000fe4000801160a */
[----:B------:R-:W-:Y:S01]  /*1470*/  UMOV UR7, UR23 ;  /* 0x0000001700077c82 */ /* 0x000fe20008000000 */
[----:B------:R-:W-:Y:S01]  /*1480*/  UMOV UR18, UR19 ;  /* 0x0000001300127c82 */ /* 0x000fe20008000000 */
[----:B------:R-:W-:-:S02]  /*1490*/  @UP2 USHF.R.U32.HI UR6, URZ, UR9, UR7 ;  /* 0x00000009ff062299 */ /* 0x000fc40008011607 */
[----:B------:R-:W-:Y:S02]  /*14a0*/  USHF.R.U32.HI UR18, URZ, UR13, UR18 ;  /* 0x0000000dff127299 */ /* 0x000fe40008011612 */
[----:B------:R-:W-:Y:S02]  /*14b0*/  USEL UR4, UR20, UR24, !UP0 ;  /* 0x0000001814047287 */ /* 0x000fe4000c000000 */
[----:B------:R-:W-:Y:S02]  /*14c0*/  UIMAD UR7, UR5, UR21, URZ ;  /* 0x00000015050772a4 */ /* 0x000fe4000f8e02ff */
[----:B------:R-:W-:Y:S02]  /*14d0*/  USEL UR5, UR16, UR18, !UP1 ;  /* 0x0000001210057287 */ /* 0x000fe4000c800000 */
[----:B------:R-:W-:Y:S02]  /*14e0*/  UIMAD UR12, UR6, UR21, URZ ;  /* 0x00000015060c72a4 */ /* 0x000fe4000f8e02ff */
[----:B------:R-:W-:-:S02]  /*14f0*/  UISETP.GE.AND UP0, UPT, UR4, UR7, UPT ;  /* 0x000000070400728c */ /* 0x000fc4000bf06270 */
[----:B------:R-:W-:Y:S02]  /*1500*/  UIMAD.WIDE.U32 UR10, UR4, UR8, URZ ;  /* 0x00000008040a72a5 */ /* 0x000fe4000f8e00ff */
[----:B------:R-:W-:Y:S02]  /*1510*/  UISETP.GE.OR UP0, UPT, UR5, UR12, UP0 ;  /* 0x0000000c0500728c */ /* 0x000fe40008706670 */
[----:B------:R-:W-:Y:S02]  /*1520*/  UIMAD.WIDE.U32 UR12, UR5, UR8, URZ ;  /* 0x00000008050c72a5 */ /* 0x000fe4000f8e00ff */
[----:B------:R-:W-:Y:S01]  /*1530*/  UIADD3 UR10, UPT, UPT, -UR4, URZ, URZ ;  /* 0x000000ff040a7290 */ /* 0x000fe2000fffe1ff */
[----:B------:R-:W-:Y:S01]  /*1540*/  UMOV UR8, UR11 ;  /* 0x0000000b00087c82 */ /* 0x000fe20008000000 */
[----:B------:R-:W-:Y:S02]  /*1550*/  UIADD3 UR11, UPT, UPT, -UR5, URZ, URZ ;  /* 0x000000ff050b7290 */ /* 0x000fe4000fffe1ff */
[----:B------:R-:W-:-:S03]  /*1560*/  USHF.R.U32.HI UR8, URZ, UR9, UR8 ;  /* 0x00000009ff087299 */ /* 0x000fc60008011608 */
[----:B------:R-:W-:Y:S01]  /*1570*/  @!UP0 UMOV UR7, UR13 ;  /* 0x0000000d00078c82 */ /* 0x000fe20008000000 */
[----:B------:R-:W-:Y:S02]  /*1580*/  UIMAD UR20, UR14, UR10, UR20 ;  /* 0x0000000a0e1472a4 */ /* 0x000fe4000f8e0214 */
[----:B------:R-:W-:Y:S02]  /*1590*/  USEL UR8, UR4, UR8, !UP2 ;  /* 0x0000000804087287 */ /* 0x000fe4000d000000 */
[----:B------:R-:W-:Y:S02]  /*15a0*/  @!UP0 USHF.R.U32.HI UR7, URZ, UR9, UR7 ;  /* 0x00000009ff078299 */ /* 0x000fe40008011607 */
[----:B------:R-:W-:Y:S02]  /*15b0*/  UIADD3 UR9, UPT, UPT, -UR8, URZ, URZ ;  /* 0x000000ff08097290 */ /* 0x000fe4000fffe1ff */
[----:B------:R-:W-:Y:S02]  /*15c0*/  @!UP0 USEL UR7, UR5, UR7, !UP2 ;  /* 0x0000000705078287 */ /* 0x000fe4000d000000 */
[----:B------:R-:W-:-:S02]  /*15d0*/  UIMAD UR9, UR21, UR9, UR4 ;  /* 0x00000009150972a4 */ /* 0x000fc4000f8e0204 */
[----:B------:R-:W-:Y:S02]  /*15e0*/  @!UP0 UIADD3 UR8, UPT, UPT, UR8, -UR7, URZ ;  /* 0x8000000708088290 */ /* 0x000fe4000fffe0ff */
[----:B------:R-:W-:Y:S02]  /*15f0*/  @!UP0 UIMAD UR6, UR9, UR6, UR7 ;  /* 0x00000006090682a4 */ /* 0x000fe4000f8e0207 */
[----:B------:R-:W-:Y:S02]  /*1600*/  @!UP0 UIMAD UR4, UR8, UR21, UR5 ;  /* 0x00000015080482a4 */ /* 0x000fe4000f8e0205 */
[----:B------:R-:W-:Y:S02]  /*1610*/  UIMAD UR16, UR26, UR11, UR16 ;  /* 0x0000000b1a1072a4 */ /* 0x000fe4000f8e0210 */
[----:B------:R-:W-:Y:S01]  /*1620*/  UIMAD UR20, UR4, UR14, UR20 ;  /* 0x0000000e041472a4 */ /* 0x000fe2000f8e0214 */
[----:B------:R-:W-:Y:S02]  /*1630*/  @!UP0 UMOV UR5, UR6 ;  /* 0x0000000600058c82 */ /* 0x000fe40008000000 */
[----:B------:R-:W-:-:S12]  /*1640*/  UIMAD UR16, UR5, UR26, UR16 ;  /* 0x0000001a051072a4 */ /* 0x000fd8000f8e0210 */
.L_x_19:
[----:B------:R-:W-:Y:S02]  /*1650*/  UISETP.NE.AND UP1, UPT, UR27, 0x1, UPT ;  /* 0x000000011b00788c */ /* 0x000fe4000bf25270 */
[----:B------:R-:W-:Y:S02]  /*1660*/  UISETP.NE.AND UP0, UPT, UR17, 0x2, UPT ;  /* 0x000000021100788c */ /* 0x000fe4000bf05270 */
[----:B------:R-:W-:-:S05]  /*1670*/  ULOP3.LUT UR28, UR28, 0xc00, URZ, 0xc0, !UPT ;  /* 0x00000c001c1c7892 */ /* 0x000fca000f8ec0ff */
[----:B------:R-:W-:Y:S07]  /*1680*/  BRA.U UP1, `(.L_x_20) ;  /* 0x0000000101447547 */ /* 0x000fee000b800000 */
[----:B------:R-:W1:Y:S01]  /*1690*/  LDCU.128 UR8, c[0x0][0xb10] ;  /* 0x00016200ff0877ac */ /* 0x000e620008000c00 */
[----:B------:R-:W2:Y:S01]  /*16a0*/  LDCU UR12, c[0x0][0xb0c] ;  /* 0x00016180ff0c77ac */ /* 0x000ea20008000800 */
[----:B------:R-:W3:Y:S01]  /*16b0*/  LDCU UR13, c[0x0][0xb20] ;  /* 0x00016400ff0d77ac */ /* 0x000ee20008000800 */
[----:B-1----:R-:W-:Y:S02]  /*16c0*/  UIMAD.WIDE.U32 UR6, UR16, UR8, URZ ;  /* 0x00000008100672a5 */ /* 0x002fe4000f8e00ff */
[----:B------:R-:W-:Y:S02]  /*16d0*/  UIMAD.WIDE.U32 UR4, UR20, UR11, URZ ;  /* 0x0000000b140472a5 */ /* 0x000fe4000f8e00ff */
[----:B--2---:R-:W-:Y:S02]  /*16e0*/  UISETP.NE.AND UP2, UPT, UR12, 0x1, UPT ;  /* 0x000000010c00788c */ /* 0x004fe4000bf45270 */
[----:B------:R-:W-:Y:S01]  /*16f0*/  UISETP.NE.AND UP1, UPT, UR10, 0x1, UPT ;  /* 0x000000010a00788c */ /* 0x000fe2000bf25270 */
[----:B------:R-:W-:-:S02]  /*1700*/  UMOV UR6, UR7 ;  /* 0x0000000700067c82 */ /* 0x000fc40008000000 */
[----:B------:R-:W-:Y:S01]  /*1710*/  UMOV UR4, UR5 ;  /* 0x0000000500047c82 */ /* 0x000fe20008000000 */
[----:B------:R-:W-:Y:S02]  /*1720*/  USHF.R.U32.HI UR6, URZ, UR9, UR6 ;  /* 0x00000009ff067299 */ /* 0x000fe40008011606 */
[----:B---3--:R-:W-:Y:S02]  /*1730*/  USHF.R.U32.HI UR4, URZ, UR13, UR4 ;  /* 0x0000000dff047299 */ /* 0x008fe40008011604 */
[----:B------:R-:W-:Y:S02]  /*1740*/  USEL UR5, UR16, UR6, !UP2 ;  /* 0x0000000610057287 */ /* 0x000fe4000d000000 */
[----:B------:R-:W-:-:S04]  /*1750*/  USEL UR4, UR20, UR4, !UP1 ;  /* 0x0000000414047287 */ /* 0x000fc8000c800000 */
[----:B------:R-:W-:Y:S02]  /*1760*/  UIADD3 UR6, UPT, UPT, UR5, -UR4, URZ ;  /* 0x8000000405067290 */ /* 0x000fe4000fffe0ff */
[----:B------:R-:W-:Y:S02]  /*1770*/  UIADD3 UR4, UPT, UPT, -UR5, UR4, URZ ;  /* 0x0000000405047290 */ /* 0x000fe4000fffe1ff */
[----:B------:R-:W-:Y:S02]  /*1780*/  UIMAD UR20, UR6, UR10, UR20 ;  /* 0x0000000a061472a4 */ /* 0x000fe4000f8e0214 */
[----:B------:R-:W-:-:S12]  /*1790*/  UIMAD UR16, UR4, UR12, UR16 ;  /* 0x0000000c041072a4 */ /* 0x000fd8000f8e0210 */
.L_x_20:
[----:B------:R-:W-:Y:S05]  /*17a0*/  BRA.U !UP5, `(.L_x_21) ;  /* 0x000000010d0c7547 */ /* 0x000fea000b800000 */
[----:B------:R-:W-:Y:S01]  /*17b0*/  UCGABAR_WAIT ;  /* 0x0000000000007dc7 */ /* 0x000fe20008000000 */
[----:B------:R-:W-:Y:S01]  /*17c0*/  CCTL.IVALL ;  /* 0x00000000ff00798f */ /* 0x000fe20002000000 */
[----:B------:R-:W-:Y:S05]  /*17d0*/  BRA `(.L_x_22) ;  /* 0x0000000000047947 */ /* 0x000fea0003800000 */
.L_x_21:
[----:B------:R-:W-:Y:S06]  /*17e0*/  BAR.SYNC.DEFER_BLOCKING 0x0 ;  /* 0x0000000000007b1d */ /* 0x000fec0000010000 */
.L_x_22:
[----:B------:R-:W-:Y:S05]  /*17f0*/  BRA.U UP0, `(.L_x_23) ;  /* 0x0000001900207547 */ /* 0x000fea000b800000 */
[----:B------:R-:W1:Y:S01]  /*1800*/  LDCU UR6, c[0x0][0x38c] ;  /* 0x00007180ff0677ac */ /* 0x000e620008000800 */
[----:B------:R-:W2:Y:S01]  /*1810*/  S2UR UR8, SR_CgaCtaId ;  /* 0x00000000000879c3 */ /* 0x000ea20000008800 */
[----:B------:R-:W-:Y:S01]  /*1820*/  PLOP3.LUT P1, PT, PT, PT, UP3, 0x80, 0x8 ;  /* 0x000000000008781c */ /* 0x000fe20003f2f038 */
[----:B------:R-:W-:Y:S01]  /*1830*/  IMAD.MOV.U32 R12, RZ, RZ, 0x1 ;  /* 0x00000001ff0c7424 */ /* 0x000fe200078e00ff */
[----:B------:R-:W-:Y:S01]  /*1840*/  UMOV UR7, 0x400 ;  /* 0x0000040000077882 */ /* 0x000fe20000000000 */
[----:B------:R-:W-:Y:S01]  /*1850*/  UISETP.NE.AND UP1, UPT, UR17, URZ, UPT ;  /* 0x000000ff1100728c */ /* 0x000fe2000bf25270 */
[----:B------:R-:W-:Y:S02]  /*1860*/  ISETP.EQ.OR P2, PT, R0, RZ, P3 ;  /* 0x000000ff0000720c */ /* 0x000fe40001f42670 */
[----:B------:R-:W-:Y:S02]  /*1870*/  CS2R R10, SRZ ;  /* 0x00000000000a7805 */ /* 0x000fe4000001ff00 */
[----:B------:R-:W-:Y:S01]  /*1880*/  PLOP3.LUT P1, PT, P1, PT, PT, 0x8, 0x80 ;  /* 0x000000000080781c */ /* 0x000fe20000f2e170 */
[----:B------:R-:W-:Y:S01]  /*1890*/  IMAD.MOV.U32 R9, RZ, RZ, RZ ;  /* 0x000000ffff097224 */ /* 0x000fe200078e00ff */
[----:B------:R-:W3:Y:S01]  /*18a0*/  LDCU UR40, c[0x0][0x370] ;  /* 0x00006e00ff2877ac */ /* 0x000ee20008000800 */
[----:B------:R-:W-:Y:S01]  /*18b0*/  IMAD.MOV.U32 R8, RZ, RZ, 0x1 ;  /* 0x00000001ff087424 */ /* 0x000fe200078e00ff */
[----:B------:R-:W4:Y:S01]  /*18c0*/  LDCU.64 UR26, c[0x0][0x348] ;  /* 0x00006900ff1a77ac */ /* 0x000f220008000a00 */
[----:B-1----:R-:W-:-:S02]  /*18d0*/  UIADD3 UR5, UPT, UPT, UR6, 0x1f, URZ ;  /* 0x0000001f06057890 */ /* 0x002fc4000fffe0ff */
[----:B------:R-:W-:Y:S02]  /*18e0*/  USHF.R.U32.HI UR45, URZ, 0x5, UR28 ;  /* 0x00000005ff2d7899 */ /* 0x000fe4000801161c */
[----:B------:R-:W-:Y:S02]  /*18f0*/  USHF.R.S32.HI UR4, URZ, 0x1f, UR5 ;  /* 0x0000001fff047899 */ /* 0x000fe40008011405 */
[----:B------:R-:W-:Y:S02]  /*1900*/  UIADD3 UR46, UPT, UPT, UR6, 0x3e, URZ ;  /* 0x0000003e062e7890 */ /* 0x000fe4000fffe0ff */
[----:B------:R-:W-:Y:S02]  /*1910*/  ULEA.HI UR4, UR4, UR5, URZ, 0x5 ;  /* 0x0000000504047291 */ /* 0x000fe4000f8f28ff */
[----:B--2---:R-:W-:Y:S02]  /*1920*/  ULEA UR7, UR8, UR7, 0x18 ;  /* 0x0000000708077291 */ /* 0x004fe4000f8ec0ff */
[----:B------:R-:W-:-:S02]  /*1930*/  USHF.R.S32.HI UR43, URZ, 0x5, UR4 ;  /* 0x00000005ff2b7899 */ /* 0x000fc40008011404 */
[----:B------:R-:W-:Y:S02]  /*1940*/  UIADD3 UR4, UPT, UPT, UR6, -0x1, URZ ;  /* 0xffffffff06047890 */ /* 0x000fe4000fffe0ff */
[----:B------:R-:W-:Y:S02]  /*1950*/  UISETP.LT.U32.AND UP0, UPT, UR43, 0xe, UPT ;  /* 0x0000000e2b00788c */ /* 0x000fe4000bf01070 */
[----:B------:R-:W-:Y:S02]  /*1960*/  UISETP.GE.U32.AND UP2, UPT, UR4, -0x3f, UPT ;  /* 0xffffffc10400788c */ /* 0x000fe4000bf46070 */
[----:B------:R-:W-:Y:S01]  /*1970*/  USEL UR41, UR43, 0xe, UP0 ;  /* 0x0000000e2b297887 */ /* 0x000fe20008000000 */
[----:B------:R-:W1:Y:S03]  /*1980*/  LDCU UR39, c[0x0][0x374] ;  /* 0x00006e80ff2777ac */ /* 0x000e660008000800 */
[----:B------:R-:W-:-:S02]  /*1990*/  UIADD3 UR21, UPT, UPT, UR41, -0x1, URZ ;  /* 0xffffffff29157890 */ /* 0x000fc4000fffe0ff */
[----:B------:R-:W-:-:S03]  /*19a0*/  USEL UR24, UR48, 0x2, UP1 ;  /* 0x0000000230187887 */ /* 0x000fc60008800000 */
[----:B------:R-:W-:Y:S02]  /*19b0*/  @UP2 UIADD3 UR21, UPT, UPT, UR41, URZ, URZ ;  /* 0x000000ff29152290 */ /* 0x000fe4000fffe0ff */
[----:B------:R-:W-:Y:S02]  /*19c0*/  UIADD3 UR29, UPT, UPT, UR7, 0xc400, UR28 ;  /* 0x0000c400071d7890 */ /* 0x000fe4000fffe01c */
[----:B------:R-:W-:Y:S02]  /*19d0*/  UIADD3 UR44, UPT, UPT, UR43, -UR41, URZ ;  /* 0x800000292b2c7290 */ /* 0x000fe4000fffe0ff */
[----:B------:R-:W-:Y:S01]  /*19e0*/  UIADD3 UR21, UPT, UPT, UR21, 0x1, URZ ;  /* 0x0000000115157890 */ /* 0x000fe2000fffe0ff */
[----:B---34-:R-:W-:-:S11]  /*19f0*/  UMOV UR5, URZ ;  /* 0x000000ff00057c82 */ /* 0x018fd60008000000 */
.L_x_43:
[----:B------:R-:W2:Y:S02]  /*1a00*/  S2UR UR4, SR_CgaCtaId ;  /* 0x00000000000479c3 */ /* 0x000ea40000008800 */
[----:B--2---:R-:W-:-:S09]  /*1a10*/  UISETP.NE.AND UP0, UPT, UR4, URZ, UPT ;  /* 0x000000ff0400728c */ /* 0x004fd2000bf05270 */
[----:B-1----:R-:W-:Y:S05]  /*1a20*/  BRA.U UP0, `(.L_x_24) ;  /* 0x0000000100287547 */ /* 0x002fea000b800000 */
[----:B------:R-:W-:Y:S02]  /*1a30*/  LEA R0, R9, UR7, 0x3 ;  /* 0x0000000709007c11 */ /* 0x000fe4000f8e18ff */
[----:B------:R-:W-:-:S04]  /*1a40*/  SHF.L.U32 R3, R8, 0x1f, RZ ;  /* 0x0000001f08037819 */ /* 0x000fc800000006ff */
[----:B------:R-:W2:Y:S02]  /*1a50*/  SYNCS.PHASECHK.TRANS64.TRYWAIT P0, [R0+URZ+0x180], R3 ;  /* 0x00018003000075a7 */ /* 0x000ea400080011ff */
[----:B--2---:R-:W-:Y:S05]  /*1a60*/  @!P0 BRA `(.L_x_25) ;  /* 0x000000a000a88947 */ /* 0x004fea0003800000 */
.L_x_144:
[----:B------:R3:W-:Y:S01]  /*1a70*/  SYNCS.ARRIVE.TRANS64.A1T0 RZ, [R0+URZ+0x170], RZ ;  /* 0x000170ff00ff79a7 */ /* 0x0007e200081000ff */
[----:B------:R-:W-:-:S05]  /*1a80*/  VIADD R9, R9, 0x1 ;  /* 0x0000000109097836 */ /* 0x000fca0000000000 */
[----:B------:R-:W-:-:S04]  /*1a90*/  ISETP.NE.AND P0, PT, R9, 0x2, PT ;  /* 0x000000020900780c */ /* 0x000fc80003f05270 */
[----:B--2---:R-:W-:Y:S02]  /*1aa0*/  SEL R3, RZ, 0x1, P0 ;  /* 0x00000001ff037807 */ /* 0x004fe40000000000 */
[----:B------:R-:W-:Y:S02]  /*1ab0*/  SEL R9, R9, RZ, P0 ;  /* 0x000000ff09097207 */ /* 0x000fe40000000000 */
[----:B------:R-:W-:-:S07]  /*1ac0*/  LOP3.LUT R8, R8, R3, RZ, 0x3c, !PT ;  /* 0x0000000308087212 */ /* 0x000fce00078e3cff */
.L_x_24:
[----:B------:R-:W-:Y:S01]  /*1ad0*/  ULEA UR4, UR5, UR7, 0x3 ;  /* 0x0000000705047291 */ /* 0x000fe2000f8e18ff */
[----:B---3--:R-:W-:Y:S01]  /*1ae0*/  SHF.L.U32 R0, R12, 0x1f, RZ ;  /* 0x0000001f0c007819 */ /* 0x008fe200000006ff */
[----:B------:R-:W-:Y:S02]  /*1af0*/  UISETP.GE.U32.AND UP0, UPT, UR46, 0x3f, UPT ;  /* 0x0000003f2e00788c */ /* 0x000fe4000bf06070 */
[----:B------:R-:W-:Y:S02]  /*1b00*/  USHF.L.U32 UR11, UR20, 0x8, URZ ;  /* 0x00000008140b7899 */ /* 0x000fe400080006ff */
[----:B------:R-:W-:Y:S01]  /*1b10*/  ULEA UR35, UR16, UR45, 0x7 ;  /* 0x0000002d10237291 */ /* 0x000fe2000f8e38ff */
[----:B------:R-:W-:Y:S02]  /*1b20*/  UMOV UR13, URZ ;  /* 0x000000ff000d7c82 */ /* 0x000fe40008000000 */
[----:B------:R2:W3:Y:S02]  /*1b30*/  SYNCS.PHASECHK.TRANS64.TRYWAIT P0, [UR4+0x70], R0 ;  /* 0x00007000ff0075a7 */ /* 0x0004e40008001104 */
[----:B------:R-:W-:Y:S07]  /*1b40*/  BRA.U !UP0, `(.L_x_26) ;  /* 0x0000000108bc7547 */ /* 0x000fee000b800000 */
[----:B------:R-:W-:Y:S01]  /*1b50*/  UMOV UR6, URZ ;  /* 0x000000ff00067c82 */ /* 0x000fe20008000000 */
[----:B------:R-:W-:-:S05]  /*1b60*/  UMOV UR4, UR5 ;  /* 0x0000000500047c82 */ /* 0x000fca0008000000 */
.L_x_32:
[----:B------:R-:W-:Y:S01]  /*1b70*/  ULEA UR33, UR4, UR7, 0x3 ;  /* 0x0000000704217291 */ /* 0x000fe2000f8e18ff */
[----:B---3--:R-:W-:Y:S01]  /*1b80*/  @!P3 MOV R2, 0x3000 ;  /* 0x000030000002b802 */ /* 0x008fe20000000f00 */
[----:B-1-3--:R-:W-:Y:S10]  /*1b90*/  @P0 BRA `(.L_x_27) ;  /* 0x00000000000c0947 */ /* 0x00aff40003800000 */
[----:B------:R-:W-:-:S04]  /*1ba0*/  SHF.L.U32 R3, R12, 0x1f, RZ ;  /* 0x0000001f0c037819 */ /* 0x000fc800000006ff */
[----:B------:R-:W3:Y:S02]  /*1bb0*/  SYNCS.PHASECHK.TRANS64.TRYWAIT P0, [UR33+0x70], R3 ;  /* 0x00007003ff0075a7 */ /* 0x000ee40008001121 */
[----:B---3--:R-:W-:Y:S05]  /*1bc0*/  @!P0 BRA `(.L_x_28) ;  /* 0x000000a000648947 */ /* 0x008fea0003800000 */
.L_x_27:
[----:B------:R3:W-:Y:S01]  /*1bd0*/  @!P3 SYNCS.ARRIVE.TRANS64 RZ, [UR33], R2 ;  /* 0x00000002ffffb9a7 */ /* 0x0007e20008000021 */
[----:B------:R-:W-:-:S04]  /*1be0*/  ULOP3.LUT UR5, UR24, 0x2, URZ, 0xfc, !UPT ;  /* 0x0000000218057892 */ /* 0x000fc8000f8efcff */
[----:B------:R-:W-:-:S09]  /*1bf0*/  UISETP.NE.AND UP0, UPT, UR5, 0x2, UPT ;  /* 0x000000020500788c */ /* 0x000fd2000bf05270 */
[----:B------:R-:W-:Y:S05]  /*1c00*/  BRA.U UP0, `(.L_x_29) ;  /* 0x0000000100047547 */ /* 0x000fea000b800000 */
[----:B-1----:R-:W-:Y:S05]  /*1c10*/  BPT.TRAP 0x1 ;  /* 0x000000040000795c */ /* 0x002fea0000300000 */
.L_x_29:
[----:B------:R-:W-:Y:S04]  /*1c20*/  BSSY.RECONVERGENT B0, `(.L_x_30) ;  /* 0x0000003000007945 */ /* 0x000fe80003800200 */
[----:B------:R-:W-:Y:S05]  /*1c30*/  @P2 BRA `(.L_x_31) ;  /* 0x0000000000042947 */ /* 0x000fea0003800000 */
[----:B-1----:R-:W-:Y:S05]  /*1c40*/  BPT.TRAP 0x1 ;  /* 0x000000040000795c */ /* 0x002fea0000300000 */
.L_x_31:
[----:B-1----:R-:W-:Y:S05]  /*1c50*/  BSYNC.RECONVERGENT B0 ;  /* 0x0000000000007941 */ /* 0x002fea0003800200 */
.L_x_30:
[----:B------:R-:W-:Y:S02]  /*1c60*/  UIADD3 UR5, UPT, UPT, UR4, 0x1, URZ ;  /* 0x0000000104057890 */ /* 0x000fe4000fffe0ff */
[----:B------:R-:W-:Y:S02]  /*1c70*/  ULEA UR32, UR4, UR28, 0xc ;  /* 0x0000001c04207291 */ /* 0x000fe4000f8e60ff */
[----:B------:R-:W-:Y:S02]  /*1c80*/  UISETP.NE.AND UP0, UPT, UR5, 0xe, UPT ;  /* 0x0000000e0500788c */ /* 0x000fe4000bf05270 */
[----:B------:R-:W-:Y:S02]  /*1c90*/  UIADD3 UR16, UP1, UPT, UR26, 0x80, URZ ;  /* 0x000000801a107890 */ /* 0x000fe4000ff3e0ff */
[----:B------:R-:W-:Y:S02]  /*1ca0*/  USEL UR9, URZ, 0x1, UP0 ;  /* 0x00000001ff097887 */ /* 0x000fe40008000000 */
[----:B------:R-:W-:-:S02]  /*1cb0*/  USEL UR5, UR5, URZ, UP0 ;  /* 0x000000ff05057287 */ /* 0x000fc40008000000 */
[----:B------:R-:W-:Y:S02]  /*1cc0*/  UIADD3 UR14, UP0, UPT, UR26, 0x180, URZ ;  /* 0x000001801a0e7890 */ /* 0x000fe4000ff1e0ff */
[----:B------:R-:W-:Y:S01]  /*1cd0*/  ULEA UR8, UR5, UR7, 0x3 ;  /* 0x0000000705087291 */ /* 0x000fe2000f8e18ff */
[----:B------:R-:W-:Y:S01]  /*1ce0*/  LOP3.LUT R12, R12, UR9, RZ, 0x3c, !PT ;  /* 0x000000090c0c7c12 */ /* 0x000fe2000f8e3cff */
[----:B------:R-:W-:Y:S02]  /*1cf0*/  USHF.L.U32 UR34, UR6, 0x5, URZ ;  /* 0x0000000506227899 */ /* 0x000fe400080006ff */
[----:B------:R-:W-:Y:S01]  /*1d00*/  UIADD3.X UR17, UPT, UPT, URZ, UR27, URZ, UP1, !UPT ;  /* 0x0000001bff117290 */ /* 0x000fe20008ffe4ff */
[----:B--2---:R-:W-:Y:S01]  /*1d10*/  SHF.L.U32 R0, R12, 0x1f, RZ ;  /* 0x0000001f0c007819 */ /* 0x004fe200000006ff */
[----:B------:R-:W-:Y:S02]  /*1d20*/  UIADD3 UR32, UPT, UPT, UR7, 0xc400, UR32 ;  /* 0x0000c40007207890 */ /* 0x000fe4000fffe020 */
[----:B------:R-:W-:Y:S01]  /*1d30*/  UIADD3.X UR15, UPT, UPT, URZ, UR27, URZ, UP0, !UPT ;  /* 0x0000001bff0f7290 */ /* 0x000fe200087fe4ff */
[----:B------:R4:W1:Y:S01]  /*1d40*/  SYNCS.PHASECHK.TRANS64.TRYWAIT P0, [UR8+0x70], R0 ;  /* 0x00007000ff0075a7 */ /* 0x0008620008001108 */
[----:B------:R-:W-:Y:S01]  /*1d50*/  ULEA UR8, UR4, UR7, 0xd ;  /* 0x0000000704087291 */ /* 0x000fe2000f8e68ff */
[----:B------:R-:W-:Y:S01]  /*1d60*/  UMOV UR13, 0xf0000 ;  /* 0x000f0000000d7882 */ /* 0x000fe20000000000 */
[----:B------:R-:W-:-:S02]  /*1d70*/  UMOV UR18, 0x0 ;  /* 0x0000000000127882 */ /* 0x000fc40000000000 */
[----:B------:R-:W-:Y:S01]  /*1d80*/  UIADD3 UR8, UPT, UPT, UR8, 0x1a400, URZ ;  /* 0x0001a40008087890 */ /* 0x000fe2000fffe0ff */
[----:B------:R-:W-:Y:S01]  /*1d90*/  UMOV UR19, 0x10000000 ;  /* 0x1000000000137882 */ /* 0x000fe20000000000 */
[----:B------:R-:W-:Y:S01]  /*1da0*/  UMOV UR12, UR36 ;  /* 0x00000024000c7c82 */ /* 0x000fe20008000000 */
[----:B------:R-:W-:Y:S01]  /*1db0*/  UMOV UR9, UR33 ;  /* 0x0000002100097c82 */ /* 0x000fe20008000000 */
[----:B------:R-:W-:Y:S01]  /*1dc0*/  UMOV UR10, UR34 ;  /* 0x00000022000a7c82 */ /* 0x000fe20008000000 */
[----:B------:R2:W-:Y:S01]  /*1dd0*/  UTMALDG.3D.MULTICAST [UR32], [UR16], UR13, desc[UR18] ;  /* 0x00001220100073b4 */ /* 0x0005e2000801180d */
[----:B------:R-:W-:Y:S01]  /*1de0*/  UIADD3 UR6, UPT, UPT, UR6, 0x1, URZ ;  /* 0x0000000106067890 */ /* 0x000fe2000fffe0ff */
[----:B------:R-:W-:-:S03]  /*1df0*/  UMOV UR4, UR5 ;  /* 0x0000000500047c82 */ /* 0x000fc60008000000 */
[----:B------:R-:W-:Y:S01]  /*1e00*/  UISETP.NE.AND UP0, UPT, UR6, UR21, UPT ;  /* 0x000000150600728c */ /* 0x000fe2000bf05270 */
[----:B------:R4:W-:Y:S01]  /*1e10*/  UTMALDG.3D [UR8], [UR14], desc[UR18] ;  /* 0x000012080e0075b4 */ /* 0x0009e20008011000 */
[----:B--2---:R-:W-:-:S07]  /*1e20*/  UMOV UR13, UR21 ;  /* 0x00000015000d7c82 */ /* 0x004fce0008000000 */
[----:B----4-:R-:W-:Y:S05]  /*1e30*/  BRA.U UP0, `(.L_x_32) ;  /* 0xfffffffd004c7547 */ /* 0x010fea000b83ffff */
.L_x_26:
[----:B------:R-:W-:Y:S01]  /*1e40*/  ULEA UR4, UR5, UR7, 0x3 ;  /* 0x0000000705047291 */ /* 0x000fe2000f8e18ff */
[----:B--2---:R-:W-:Y:S01]  /*1e50*/  SHF.L.U32 R0, R12, 0x1f, RZ ;  /* 0x0000001f0c007819 */ /* 0x004fe200000006ff */
[----:B------:R-:W-:Y:S01]  /*1e60*/  @!P1 SYNCS.ARRIVE.TRANS64.A1T0 RZ, [UR7+0x128], RZ ;  /* 0x000128ffffff99a7 */ /* 0x000fe20008100007 */
[----:B------:R-:W-:-:S06]  /*1e70*/  UISETP.GT.AND UP0, UPT, UR43, UR41, UPT ;  /* 0x000000292b00728c */ /* 0x000fcc000bf04270 */
[----:B-1-3--:R1:W2:Y:S03]  /*1e80*/  SYNCS.PHASECHK.TRANS64.TRYWAIT P0, [UR4+0x70], R0 ;  /* 0x00007000ff0075a7 */ /* 0x00a2a60008001104 */
[----:B------:R-:W-:Y:S05]  /*1e90*/  BRA.U !UP0, `(.L_x_33) ;  /* 0x0000000108bc7547 */ /* 0x000fea000b800000 */
[----:B------:R-:W-:Y:S01]  /*1ea0*/  UIADD3 UR25, UPT, UPT, UR44, UR13, URZ ;  /* 0x0000000d2c197290 */ /* 0x000fe2000fffe0ff */
[----:B------:R-:W-:-:S11]  /*1eb0*/  UMOV UR4, UR5 ;  /* 0x0000000500047c82 */ /* 0x000fd60008000000 */
.L_x_39:
[----:B------:R-:W-:Y:S01]  /*1ec0*/  ULEA UR17, UR4, UR7, 0x3 ;  /* 0x0000000704117291 */ /* 0x000fe2000f8e18ff */
[----:B--2---:R-:W-:Y:S01]  /*1ed0*/  @!P3 MOV R2, 0x3000 ;  /* 0x000030000002b802 */ /* 0x004fe20000000f00 */
[----:B--2-4-:R-:W-:Y:S10]  /*1ee0*/  @P0 BRA `(.L_x_34) ;  /* 0x00000000000c0947 */ /* 0x014ff40003800000 */
[----:B------:R-:W-:-:S04]  /*1ef0*/  SHF.L.U32 R3, R12, 0x1f, RZ ;  /* 0x0000001f0c037819 */ /* 0x000fc800000006ff */
[----:B------:R-:W2:Y:S02]  /*1f00*/  SYNCS.PHASECHK.TRANS64.TRYWAIT P0, [UR17+0x70], R3 ;  /* 0x00007003ff0075a7 */ /* 0x000ea40008001111 */
[----:B--2---:R-:W-:Y:S05]  /*1f10*/  @!P0 BRA `(.L_x_35) ;  /* 0x0000009c00a88947 */ /* 0x004fea0003800000 */
.L_x_34:
[----:B------:R2:W-:Y:S01]  /*1f20*/  @!P3 SYNCS.ARRIVE.TRANS64 RZ, [UR17], R2 ;  /* 0x00000002ffffb9a7 */ /* 0x0005e20008000011 */
[----:B------:R-:W-:-:S04]  /*1f30*/  ULOP3.LUT UR5, UR24, 0x2, URZ, 0xfc, !UPT ;  /* 0x0000000218057892 */ /* 0x000fc8000f8efcff */
[----:B------:R-:W-:-:S09]  /*1f40*/  UISETP.NE.AND UP0, UPT, UR5, 0x2, UPT ;  /* 0x000000020500788c */ /* 0x000fd2000bf05270 */
[----:B------:R-:W-:Y:S05]  /*1f50*/  BRA.U UP0, `(.L_x_36) ;  /* 0x0000000100047547 */ /* 0x000fea000b800000 */
[----:B------:R-:W-:Y:S05]  /*1f60*/  BPT.TRAP 0x1 ;  /* 0x000000040000795c */ /* 0x000fea0000300000 */
.L_x_36:
[----:B------:R-:W-:Y:S04]  /*1f70*/  BSSY.RECONVERGENT B0, `(.L_x_37) ;  /* 0x0000003000007945 */ /* 0x000fe80003800200 */
[----:B------:R-:W-:Y:S05]  /*1f80*/  @P2 BRA `(.L_x_38) ;  /* 0x0000000000042947 */ /* 0x000fea0003800000 */
[----:B------:R-:W-:Y:S05]  /*1f90*/  BPT.TRAP 0x1 ;  /* 0x000000040000795c */ /* 0x000fea0000300000 */
.L_x_38:
[----:B------:R-:W-:Y:S05]  /*1fa0*/  BSYNC.RECONVERGENT B0 ;  /* 0x0000000000007941 */ /* 0x000fea0003800200 */
.L_x_37:
[----:B------:R-:W-:Y:S02]  /*1fb0*/  UIADD3 UR5, UPT, UPT, UR4, 0x1, URZ ;  /* 0x0000000104057890 */ /* 0x000fe4000fffe0ff */
[----:B------:R-:W-:Y:S02]  /*1fc0*/  UIADD3 UR14, UP1, UPT, UR26, 0x80, URZ ;  /* 0x000000801a0e7890 */ /* 0x000fe4000ff3e0ff */
[----:B------:R-:W-:Y:S02]  /*1fd0*/  UISETP.NE.AND UP0, UPT, UR5, 0xe, UPT ;  /* 0x0000000e0500788c */ /* 0x000fe4000bf05270 */
[----:B------:R-:W-:Y:S02]  /*1fe0*/  USHF.L.U32 UR18, UR13, 0x5, URZ ;  /* 0x000000050d127899 */ /* 0x000fe400080006ff */
[----:B------:R-:W-:Y:S02]  /*1ff0*/  USEL UR8, URZ, 0x1, UP0 ;  /* 0x00000001ff087887 */ /* 0x000fe40008000000 */
[----:B------:R-:W-:-:S02]  /*2000*/  USEL UR5, UR5, URZ, UP0 ;  /* 0x000000ff05057287 */ /* 0x000fc40008000000 */
[----:B------:R-:W-:Y:S02]  /*2010*/  UIADD3 UR22, UP0, UPT, UR26, 0x180, URZ ;  /* 0x000001801a167890 */ /* 0x000fe4000ff1e0ff */
[----:B------:R-:W-:Y:S01]  /*2020*/  LOP3.LUT R12, R12, UR8, RZ, 0x3c, !PT ;  /* 0x000000080c0c7c12 */ /* 0x000fe2000f8e3cff */
[----:B------:R-:W-:Y:S02]  /*2030*/  ULEA UR6, UR5, UR7, 0x3 ;  /* 0x0000000705067291 */ /* 0x000fe4000f8e18ff */
[----:B------:R-:W-:Y:S01]  /*2040*/  ULEA UR8, UR4, UR7, 0xd ;  /* 0x0000000704087291 */ /* 0x000fe2000f8e68ff */
[----:B-1----:R-:W-:Y:S01]  /*2050*/  SHF.L.U32 R0, R12, 0x1f, RZ ;  /* 0x0000001f0c007819 */ /* 0x002fe200000006ff */
[----:B------:R-:W-:Y:S02]  /*2060*/  ULEA UR16, UR4, UR29, 0xc ;  /* 0x0000001d04107291 */ /* 0x000fe4000f8e60ff */
[----:B------:R-:W-:Y:S02]  /*2070*/  UIADD3.X UR15, UPT, UPT, URZ, UR27, URZ, UP1, !UPT ;  /* 0x0000001bff0f7290 */ /* 0x000fe40008ffe4ff */
[----:B------:R-:W-:Y:S01]  /*2080*/  UIADD3 UR8, UPT, UPT, UR8, 0x1a400, URZ ;  /* 0x0001a40008087890 */ /* 0x000fe2000fffe0ff */
[----:B------:R3:W4:Y:S01]  /*2090*/  SYNCS.PHASECHK.TRANS64.TRYWAIT P0, [UR6+0x70], R0 ;  /* 0x00007000ff0075a7 */ /* 0x0007220008001106 */
[----:B------:R-:W-:Y:S01]  /*20a0*/  UIADD3.X UR23, UPT, UPT, URZ, UR27, URZ, UP0, !UPT ;  /* 0x0000001bff177290 */ /* 0x000fe200087fe4ff */
[----:B------:R-:W-:Y:S01]  /*20b0*/  UMOV UR6, 0xf0000 ;  /* 0x000f000000067882 */ /* 0x000fe20000000000 */
[----:B------:R-:W-:Y:S01]  /*20c0*/  UMOV UR30, 0x0 ;  /* 0x00000000001e7882 */ /* 0x000fe20000000000 */
[----:B------:R-:W-:Y:S01]  /*20d0*/  UMOV UR31, 0x10000000 ;  /* 0x10000000001f7882 */ /* 0x000fe20000000000 */
[----:B------:R-:W-:Y:S01]  /*20e0*/  UMOV UR19, UR35 ;  /* 0x0000002300137c82 */ /* 0x000fe20008000000 */
[----:B------:R-:W-:Y:S01]  /*20f0*/  UMOV UR20, UR36 ;  /* 0x0000002400147c82 */ /* 0x000fe20008000000 */
[----:B------:R-:W-:Y:S01]  /*2100*/  UMOV UR12, UR36 ;  /* 0x00000024000c7c82 */ /* 0x000fe20008000000 */
[----:B------:R-:W-:Y:S01]  /*2110*/  UMOV UR9, UR17 ;  /* 0x0000001100097c82 */ /* 0x000fe20008000000 */
[----:B------:R-:W-:Y:S01]  /*2120*/  UMOV UR10, UR18 ;  /* 0x00000012000a7c82 */ /* 0x000fe20008000000 */
[----:B------:R3:W-:Y:S01]  /*2130*/  UTMALDG.3D.MULTICAST [UR16], [UR14], UR6, desc[UR30] ;  /* 0x00001e100e0073b4 */ /* 0x0007e20008011806 */
[----:B------:R-:W-:Y:S01]  /*2140*/  UIADD3 UR13, UPT, UPT, UR13, 0x1, URZ ;  /* 0x000000010d0d7890 */ /* 0x000fe2000fffe0ff */
[----:B------:R-:W-:-:S03]  /*2150*/  UMOV UR4, UR5 ;  /* 0x0000000500047c82 */ /* 0x000fc60008000000 */
[----:B------:R-:W-:Y:S01]  /*2160*/  UISETP.NE.AND UP0, UPT, UR13, UR25, UPT ;  /* 0x000000190d00728c */ /* 0x000fe2000bf05270 */
[----:B------:R3:W-:Y:S08]  /*2170*/  UTMALDG.3D [UR8], [UR22], desc[UR30] ;  /* 0x00001e08160075b4 */ /* 0x0007f00008011000 */
[----:B---3--:R-:W-:Y:S05]  /*2180*/  BRA.U UP0, `(.L_x_39) ;  /* 0xfffffffd004c7547 */ /* 0x008fea000b83ffff */
.L_x_33:
[C---:B------:R-:W-:Y:S01]  /*2190*/  LEA R3, R11.reuse, UR7, 0x3 ;  /* 0x000000070b037c11 */ /* 0x040fe2000f8e18ff */
[----:B------:R-:W-:Y:S01]  /*21a0*/  NOP ;  /* 0x0000000000007918 */ /* 0x000fe20000000000 */
[----:B-1----:R-:W-:Y:S02]  /*21b0*/  SHF.L.U32 R0, R10, 0x1f, RZ ;  /* 0x0000001f0a007819 */ /* 0x002fe400000006ff */
[----:B------:R-:W-:Y:S02]  /*21c0*/  LEA R5, R11, UR7, 0x4 ;  /* 0x000000070b057c11 */ /* 0x000fe4000f8e20ff */
[----:B--2-4-:R-:W1:Y:S02]  /*21d0*/  SYNCS.PHASECHK.TRANS64.TRYWAIT P0, [R3+URZ+0x130], R0 ;  /* 0x00013000030075a7 */ /* 0x014e6400080011ff */
[----:B-1----:R-:W-:Y:S05]  /*21e0*/  @!P0 BRA `(.L_x_40) ;  /* 0x0000009c000c8947 */ /* 0x002fea0003800000 */
.L_x_147:
[----:B------:R-:W2:Y:S01]  /*21f0*/  LDS.128 R4, [R5+0x1a0] ;  /* 0x0001a00005047984 */ /* 0x000ea20000000c00 */
[----:B------:R-:W-:Y:S01]  /*2200*/  UISETP.GE.AND UP0, UPT, UR42, 0x1, UPT ;  /* 0x000000012a00788c */ /* 0x000fe2000bf06270 */
[----:B------:R-:W-:Y:S01]  /*2210*/  @!PT LDS RZ, [RZ] ;  /* 0x00000000fffff984 */ /* 0x000fe20000000800 */
[----:B------:R-:W-:Y:S01]  /*2220*/  @!PT LDS RZ, [RZ] ;  /* 0x00000000fffff984 */ /* 0x000fe20000000800 */
[----:B------:R-:W-:Y:S01]  /*2230*/  @!PT LDS RZ, [RZ] ;  /* 0x00000000fffff984 */ /* 0x000fe20000000800 */
[----:B------:R-:W-:Y:S01]  /*2240*/  @!PT LDS RZ, [RZ] ;  /* 0x00000000fffff984 */ /* 0x000fe20000000800 */
[----:B------:R3:W-:Y:S06]  /*2250*/  MEMBAR.ALL.CTA ;  /* 0x0000000000007992 */ /* 0x0007ec0000008000 */
[----:B---3--:R-:W3:Y:S01]  /*2260*/  FENCE.VIEW.ASYNC.S ;  /* 0x00000000000073c6 */ /* 0x008ee20000000000 */
[----:B--2---:R-:W-:-:S13]  /*2270*/  LOP3.LUT P0, RZ, R6, 0x1, RZ, 0xc0, !PT ;  /* 0x0000000106ff7812 */ /* 0x004fda000780c0ff */
[----:B---3--:R-:W-:Y:S01]  /*2280*/  VOTEU.ANY UP1, P0 ;  /* 0x0000000000ff7886 */ /* 0x008fe20000020100 */
[----:B------:R-:W-:-:S13]  /*2290*/  PLOP3.LUT P0, PT, PT, PT, UP1, 0x80, 0x8 ;  /* 0x000000000008781c */ /* 0x000fda0003f0f018 */
[----:B-1----:R-:W-:Y:S02]  /*22a0*/  @P0 LOP3.LUT R0, R5, 0xffff, RZ, 0xc0, !PT ;  /* 0x0000ffff05000812 */ /* 0x002fe400078ec0ff */
[----:B------:R-:W-:Y:S02]  /*22b0*/  @P0 MOV R2, R4 ;  /* 0x0000000400020202 */ /* 0x000fe40000000f00 */
[----:B------:R-:W-:Y:S01]  /*22c0*/  @P0 R2UR UR6, R0 ;  /* 0x00000000000602ca */ /* 0x000fe200000e0000 */
[----:B------:R-:W-:Y:S01]  /*22d0*/  VIADD R0, R3, 0x140 ;  /* 0x0000014003007836 */ /* 0x000fe20000000000 */
[----:B------:R-:W-:Y:S02]  /*22e0*/  @P0 SHF.R.U32.HI R4, RZ, 0x10, R5 ;  /* 0x00000010ff040819 */ /* 0x000fe40000011605 */
[----:B------:R-:W-:Y:S02]  /*22f0*/  @P0 R2UR UR8, R2 ;  /* 0x00000000020802ca */ /* 0x000fe400000e0000 */
[----:B------:R-:W-:-:S02]  /*2300*/  PRMT R0, RZ, 0x654, R0 ;  /* 0x00000654ff007816 */ /* 0x000fc40000000000 */
[----:B------:R-:W-:Y:S02]  /*2310*/  @P0 R2UR UR4, R4 ;  /* 0x00000000040402ca */ /* 0x000fe400000e0000 */
[----:B------:R1:W-:Y:S03]  /*2320*/  SYNCS.ARRIVE.TRANS64.RED.A1T0 RZ, [R0+URZ], RZ ;  /* 0x000000ff00ff79a7 */ /* 0x0003e600081004ff */
[----:B------:R-:W-:-:S04]  /*2330*/  @UP1 UMOV UR37, UR6 ;  /* 0x0000000600251c82 */ /* 0x000fc80008000000 */
[----:B------:R-:W-:-:S04]  /*2340*/  @UP1 UMOV UR38, UR8 ;  /* 0x0000000800261c82 */ /* 0x000fc80008000000 */
[----:B------:R-:W-:Y:S01]  /*2350*/  @UP1 UMOV UR36, UR4 ;  /* 0x0000000400241c82 */ /* 0x000fe20008000000 */
[----:B------:R-:W-:Y:S05]  /*2360*/  BRA.U !UP0, `(.L_x_41) ;  /* 0x0000000108d47547 */ /* 0x000fea000b800000 */
[----:B------:R-:W2:Y:S01]  /*2370*/  LDCU.128 UR12, c[0x0][0xb10] ;  /* 0x00016200ff0c77ac */ /* 0x000ea20008000c00 */
[----:B------:R-:W3:Y:S01]  /*2380*/  LDCU UR25, c[0x0][0xb20] ;  /* 0x00016400ff1977ac */ /* 0x000ee20008000800 */
[----:B------:R-:W4:Y:S01]  /*2390*/  LDCU UR20, c[0x0][0xb0c] ;  /* 0x00016180ff1477ac */ /* 0x000f220008000800 */
[----:B------:R-:W1:Y:S01]  /*23a0*/  LDCU.64 UR10, c[0x0][0xb28] ;  /* 0x00016500ff0a77ac */ /* 0x000e620008000a00 */
[----:B------:R-:W-:Y:S02]  /*23b0*/  UISETP.NE.AND UP3, UPT, UR42, 0x1, UPT ;  /* 0x000000012a00788c */ /* 0x000fe4000bf65270 */
[----:B--2---:R-:W-:Y:S02]  /*23c0*/  UIMAD.WIDE.U32 UR16, UR39, UR15, URZ ;  /* 0x0000000f271072a5 */ /* 0x004fe4000f8e00ff */
[----:B------:R-:W-:Y:S02]  /*23d0*/  UIMAD.WIDE.U32 UR8, UR40, UR12, URZ ;  /* 0x0000000c280872a5 */ /* 0x000fe4000f8e00ff */
[----:B------:R-:W-:-:S02]  /*23e0*/  UISETP.NE.AND UP0, UPT, UR14, 0x1, UPT ;  /* 0x000000010e00788c */ /* 0x000fc4000bf05270 */
[----:B------:R-:W-:Y:S01]  /*23f0*/  UIMAD.WIDE.U32 UR22, UR37, UR15, URZ ;  /* 0x0000000f251672a5 */ /* 0x000fe2000f8e00ff */
[----:B------:R-:W-:Y:S02]  /*2400*/  UMOV UR16, UR17 ;  /* 0x0000001100107c82 */ /* 0x000fe40008000000 */
[----:B------:R-:W-:Y:S01]  /*2410*/  UMOV UR8, UR9 ;  /* 0x0000000900087c82 */ /* 0x000fe20008000000 */
[----:B---3--:R-:W-:Y:S02]  /*2420*/  USHF.R.U32.HI UR16, URZ, UR25, UR16 ;  /* 0x00000019ff107299 */ /* 0x008fe40008011610 */
[----:B----4-:R-:W-:Y:S02]  /*2430*/  UISETP.NE.AND UP2, UPT, UR20, 0x1, UPT ;  /* 0x000000011400788c */ /* 0x010fe4000bf45270 */
[----:B------:R-:W-:Y:S02]  /*2440*/  USHF.R.U32.HI UR8, URZ, UR13, UR8 ;  /* 0x0000000dff087299 */ /* 0x000fe40008011608 */
[----:B------:R-:W-:-:S02]  /*2450*/  USEL UR6, UR39, UR16, !UP0 ;  /* 0x0000001027067287 */ /* 0x000fc4000c000000 */
[----:B------:R-:W-:Y:S02]  /*2460*/  USEL UR8, UR40, UR8, !UP2 ;  /* 0x0000000828087287 */ /* 0x000fe4000d000000 */
[----:B-1----:R-:W-:Y:S01]  /*2470*/  UIMAD.WIDE.U32 UR16, UR6, UR10, URZ ;  /* 0x0000000a061072a5 */ /* 0x002fe2000f8e00ff */
[----:B------:R-:W-:Y:S01]  /*2480*/  UMOV UR4, UR23 ;  /* 0x0000001700047c82 */ /* 0x000fe20008000000 */
[----:B------:R-:W-:Y:S02]  /*2490*/  UIMAD.WIDE.U32 UR18, UR38, UR12, URZ ;  /* 0x0000000c261272a5 */ /* 0x000fe4000f8e00ff */
[----:B------:R-:W-:-:S03]  /*24a0*/  UIMAD.WIDE.U32 UR22, UR8, UR10, URZ ;  /* 0x0000000a081672a5 */ /* 0x000fc6000f8e00ff */
[----:B------:R-:W-:Y:S01]  /*24b0*/  UMOV UR16, UR17 ;  /* 0x0000001100107c82 */ /* 0x000fe20008000000 */
[----:B------:R-:W-:Y:S02]  /*24c0*/  USHF.R.U32.HI UR4, URZ, UR25, UR4 ;  /* 0x00000019ff047299 */ /* 0x000fe40008011604 */
[----:B------:R-:W-:Y:S01]  /*24d0*/  @UP3 USHF.R.U32.HI UR6, URZ, UR11, UR16 ;  /* 0x0000000bff063299 */ /* 0x000fe20008011610 */
[----:B------:R-:W-:Y:S01]  /*24e0*/  UMOV UR18, UR19 ;  /* 0x0000001300127c82 */ /* 0x000fe20008000000 */
[----:B------:R-:W-:Y:S01]  /*24f0*/  UMOV UR22, UR23 ;  /* 0x0000001700167c82 */ /* 0x000fe20008000000 */
[----:B------:R-:W-:Y:S02]  /*2500*/  USHF.R.U32.HI UR13, URZ, UR13, UR18 ;  /* 0x0000000dff0d7299 */ /* 0x000fe40008011612 */
[----:B------:R-:W-:Y:S02]  /*2510*/  USEL UR4, UR37, UR4, !UP0 ;  /* 0x0000000425047287 */ /* 0x000fe4000c000000 */
[----:B------:R-:W-:-:S02]  /*2520*/  @UP3 USHF.R.U32.HI UR8, URZ, UR11, UR22 ;  /* 0x0000000bff083299 */ /* 0x000fc40008011616 */
[----:B------:R-:W-:Y:S02]  /*2530*/  UIMAD UR9, UR42, UR6, URZ ;  /* 0x000000062a0972a4 */ /* 0x000fe4000f8e02ff */
[----:B------:R-:W-:Y:S02]  /*2540*/  USEL UR6, UR38, UR13, !UP2 ;  /* 0x0000000d26067287 */ /* 0x000fe4000d000000 */
[----:B------:R-:W-:Y:S02]  /*2550*/  UIMAD UR12, UR42, UR8, URZ ;  /* 0x000000082a0c72a4 */ /* 0x000fe4000f8e02ff */
[----:B------:R-:W-:Y:S02]  /*2560*/  UISETP.GE.AND UP0, UPT, UR4, UR9, UPT ;  /* 0x000000090400728c */ /* 0x000fe4000bf06270 */
[----:B------:R-:W-:Y:S02]  /*2570*/  UIMAD.WIDE.U32 UR16, UR4, UR10, URZ ;  /* 0x0000000a041072a5 */ /* 0x000fe4000f8e00ff */
[----:B------:R-:W-:-:S02]  /*2580*/  UISETP.GE.OR UP0, UPT, UR6, UR12, UP0 ;  /* 0x0000000c0600728c */ /* 0x000fc40008706670 */
        /* <DEDUP_REMOVED lines=19> */
.L_x_41:
[----:B------:R-:W2:Y:S02]  /*26c0*/  LDCU UR4, c[0x0][0xb30] ;  /* 0x00016600ff0477ac */ /* 0x000ea40008000800 */
[----:B--2---:R-:W-:-:S09]  /*26d0*/  UISETP.NE.AND UP0, UPT, UR4, 0x1, UPT ;  /* 0x000000010400788c */ /* 0x004fd2000bf05270 */
[----:B------:R-:W-:Y:S05]  /*26e0*/  BRA.U UP0, `(.L_x_42) ;  /* 0x0000000100447547 */ /* 0x000fea000b800000 */
[----:B------:R-:W2:Y:S01]  /*26f0*/  LDCU.128 UR12, c[0x0][0xb10] ;  /* 0x00016200ff0c77ac */ /* 0x000ea20008000c00 */
[----:B------:R-:W3:Y:S01]  /*2700*/  LDCU UR16, c[0x0][0xb0c] ;  /* 0x00016180ff1077ac */ /* 0x000ee20008000800 */
[----:B------:R-:W4:Y:S01]  /*2710*/  LDCU UR17, c[0x0][0xb20] ;  /* 0x00016400ff1177ac */ /* 0x000f220008000800 */
[----:B--2---:R-:W-:Y:S02]  /*2720*/  UIMAD.WIDE.U32 UR10, UR38, UR12, URZ ;  /* 0x0000000c260a72a5 */ /* 0x004fe4000f8e00ff */
[----:B------:R-:W-:Y:S02]  /*2730*/  UIMAD.WIDE.U32 UR8, UR37, UR15, URZ ;  /* 0x0000000f250872a5 */ /* 0x000fe4000f8e00ff */
[----:B---3--:R-:W-:Y:S02]  /*2740*/  UISETP.NE.AND UP2, UPT, UR16, 0x1, UPT ;  /* 0x000000011000788c */ /* 0x008fe4000bf45270 */
[----:B------:R-:W-:Y:S01]  /*2750*/  UISETP.NE.AND UP0, UPT, UR14, 0x1, UPT ;  /* 0x000000010e00788c */ /* 0x000fe2000bf05270 */
[----:B------:R-:W-:-:S02]  /*2760*/  UMOV UR6, UR11 ;  /* 0x0000000b00067c82 */ /* 0x000fc40008000000 */
[----:B------:R-:W-:Y:S01]  /*2770*/  UMOV UR4, UR9 ;  /* 0x0000000900047c82 */ /* 0x000fe20008000000 */
[----:B------:R-:W-:Y:S02]  /*2780*/  USHF.R.U32.HI UR6, URZ, UR13, UR6 ;  /* 0x0000000dff067299 */ /* 0x000fe40008011606 */
[----:B----4-:R-:W-:Y:S02]  /*2790*/  USHF.R.U32.HI UR4, URZ, UR17, UR4 ;  /* 0x00000011ff047299 */ /* 0x010fe40008011604 */
[----:B------:R-:W-:Y:S02]  /*27a0*/  USEL UR6, UR38, UR6, !UP2 ;  /* 0x0000000626067287 */ /* 0x000fe4000d000000 */
[----:B------:R-:W-:-:S04]  /*27b0*/  USEL UR4, UR37, UR4, !UP0 ;  /* 0x0000000425047287 */ /* 0x000fc8000c000000 */
[----:B------:R-:W-:Y:S02]  /*27c0*/  UIADD3 UR8, UPT, UPT, UR6, -UR4, URZ ;  /* 0x8000000406087290 */ /* 0x000fe4000fffe0ff */
[----:B------:R-:W-:Y:S02]  /*27d0*/  UIADD3 UR4, UPT, UPT, -UR6, UR4, URZ ;  /* 0x0000000406047290 */ /* 0x000fe4000fffe1ff */
[----:B------:R-:W-:Y:S02]  /*27e0*/  UIMAD UR37, UR8, UR14, UR37 ;  /* 0x0000000e082572a4 */ /* 0x000fe4000f8e0225 */
[----:B------:R-:W-:-:S12]  /*27f0*/  UIMAD UR38, UR4, UR16, UR38 ;  /* 0x00000010042672a4 */ /* 0x000fd8000f8e0226 */
.L_x_42:
[----:B------:R-:W-:Y:S01]  /*2800*/  VIADD R11, R11, 0x1 ;  /* 0x000000010b0b7836 */ /* 0x000fe20000000000 */
[----:B------:R-:W-:Y:S01]  /*2810*/  R2UR UR4, R160 ;  /* 0x00000000a00472ca */ /* 0x000fe200000e0000 */
[----:B------:R-:W-:Y:S01]  /*2820*/  UIADD3 UR20, UPT, UPT, UR37, UR59, URZ ;  /* 0x0000003b25147290 */ /* 0x000fe2000fffe0ff */
[----:B------:R-:W-:Y:S02]  /*2830*/  PLOP3.LUT P1, PT, PT, PT, PT, 0x80, 0x8 ;  /* 0x000000000008781c */ /* 0x000fe40003f2f070 */
[----:B------:R-:W-:-:S04]  /*2840*/  ISETP.NE.AND P0, PT, R11, 0x2, PT ;  /* 0x000000020b00780c */ /* 0x000fc80003f05270 */
[----:B------:R-:W-:Y:S02]  /*2850*/  SEL R3, RZ, 0x1, P0 ;  /* 0x00000001ff037807 */ /* 0x000fe40000000000 */
[----:B------:R-:W-:Y:S02]  /*2860*/  SEL R11, R11, RZ, P0 ;  /* 0x000000ff0b0b7207 */ /* 0x000fe40000000000 */
[----:B------:R-:W-:Y:S01]  /*2870*/  LOP3.LUT R10, R10, R3, RZ, 0x3c, !PT ;  /* 0x000000030a0a7212 */ /* 0x000fe200078e3cff */
[----:B------:R-:W-:Y:S01]  /*2880*/  UIADD3 UR16, UPT, UPT, UR38, UR4, URZ ;  /* 0x0000000426107290 */ /* 0x000fe2000fffe0ff */
[----:B------:R-:W-:Y:S11]  /*2890*/  BRA.U UP1, `(.L_x_43) ;  /* 0xfffffff101587547 */ /* 0x000ff6000b83ffff */
[----:B------:R-:W-:Y:S01]  /*28a0*/  UIADD3 UR7, UPT, UPT, UR7, 0x70, URZ ;  /* 0x0000007007077890 */ /* 0x000fe2000fffe0ff */
[----:B------:R-:W-:-:S03]  /*28b0*/  SHF.L.U32 R3, R12, 0x1f, RZ ;  /* 0x0000001f0c037819 */ /* 0x000fc600000006ff */
[----:B------:R-:W-:-:S09]  /*28c0*/  ULEA UR4, UR5, UR7, 0x3 ;  /* 0x0000000705047291 */ /* 0x000fd2000f8e18ff */
[----:B------:R-:W2:Y:S02]  /*28d0*/  SYNCS.PHASECHK.TRANS64.TRYWAIT P0, [UR4], R3 ;  /* 0x00000003ff0075a7 */ /* 0x000ea40008001104 */
[----:B--2---:R-:W-:Y:S05]  /*28e0*/  @!P0 BRA `(.L_x_44) ;  /* 0x0000009400608947 */ /* 0x004fea0003800000 */
.L_x_149:
[----:B------:R-:W-:-:S04]  /*28f0*/  UIADD3 UR4, UPT, UPT, UR5, 0x1, URZ ;  /* 0x0000000105047890 */ /* 0x000fc8000fffe0ff */
[----:B------:R-:W-:-:S04]  /*2900*/  UISETP.NE.AND UP0, UPT, UR4, 0xe, UPT ;  /* 0x0000000e0400788c */ /* 0x000fc8000bf05270 */
[----:B------:R-:W-:Y:S02]  /*2910*/  USEL UR6, URZ, 0x1, UP0 ;  /* 0x00000001ff067887 */ /* 0x000fe40008000000 */
[----:B------:R-:W-:-:S04]  /*2920*/  USEL UR4, UR4, URZ, UP0 ;  /* 0x000000ff04047287 */ /* 0x000fc80008000000 */
[----:B------:R-:W-:Y:S01]  /*2930*/  ULEA UR5, UR4, UR7, 0x3 ;  /* 0x0000000704057291 */ /* 0x000fe2000f8e18ff */
[----:B------:R-:W-:-:S04]  /*2940*/  LOP3.LUT R2, R12, UR6, RZ, 0x3c, !PT ;  /* 0x000000060c027c12 */ /* 0x000fc8000f8e3cff */
[----:B-1----:R-:W-:-:S04]  /*2950*/  SHF.L.U32 R3, R2, 0x1f, RZ ;  /* 0x0000001f02037819 */ /* 0x002fc800000006ff */
[----:B------:R-:W1:Y:S02]  /*2960*/  SYNCS.PHASECHK.TRANS64.TRYWAIT P0, [UR5], R3 ;  /* 0x00000003ff0075a7 */ /* 0x000e640008001105 */
[----:B-1----:R-:W-:Y:S05]  /*2970*/  @!P0 BRA `(.L_x_45) ;  /* 0x0000009400548947 */ /* 0x002fea0003800000 */
.L_x_151:
        /* <DEDUP_REMOVED lines=9> */
.L_x_153:
        /* <DEDUP_REMOVED lines=9> */
.L_x_155:
        /* <DEDUP_REMOVED lines=9> */
.L_x_157:
        /* <DEDUP_REMOVED lines=9> */
.L_x_159:
        /* <DEDUP_REMOVED lines=9> */
.L_x_161:
        /* <DEDUP_REMOVED lines=9> */
.L_x_163:
        /* <DEDUP_REMOVED lines=9> */
.L_x_165:
        /* <DEDUP_REMOVED lines=9> */
.L_x_167:
        /* <DEDUP_REMOVED lines=9> */
.L_x_169:
        /* <DEDUP_REMOVED lines=9> */
.L_x_171:
        /* <DEDUP_REMOVED lines=9> */
.L_x_173:
[----:B------:R-:W-:-:S04]  /*2fb0*/  UIADD3 UR4, UPT, UPT, UR4, 0x1, URZ ;  /* 0x0000000104047890 */ /* 0x000fc8000fffe0ff */
[----:B------:R-:W-:-:S04]  /*2fc0*/  UISETP.NE.AND UP0, UPT, UR4, 0xe, UPT ;  /* 0x0000000e0400788c */ /* 0x000fc8000bf05270 */
[----:B------:R-:W-:Y:S02]  /*2fd0*/  USEL UR5, URZ, 0x1, UP0 ;  /* 0x00000001ff057887 */ /* 0x000fe40008000000 */
[----:B------:R-:W-:-:S04]  /*2fe0*/  USEL UR4, UR4, URZ, UP0 ;  /* 0x000000ff04047287 */ /* 0x000fc80008000000 */
[----:B------:R-:W-:Y:S01]  /*2ff0*/  ULEA UR4, UR4, UR7, 0x3 ;  /* 0x0000000704047291 */ /* 0x000fe2000f8e18ff */
[----:B-1----:R-:W-:-:S04]  /*3000*/  LOP3.LUT R3, R2, UR5, RZ, 0x3c, !PT ;  /* 0x0000000502037c12 */ /* 0x002fc8000f8e3cff */
[----:B------:R-:W-:Y:S01]  /*3010*/  SHF.L.U32 R3, R3, 0x1f, RZ ;  /* 0x0000001f03037819 */ /* 0x000fe200000006ff */
[----:B------:R-:W-:-:S07]  /*3020*/  IMAD.U32 R0, RZ, RZ, UR4 ;  /* 0x00000004ff007e24 */ /* 0x000fce000f8e00ff */
.L_x_57:
[----:B-1----:R1:W2:Y:S02]  /*3030*/  SYNCS.PHASECHK.TRANS64.TRYWAIT P0, [R0+URZ], R3 ;  /* 0x00000003000075a7 */ /* 0x0022a400080011ff */
[----:B--2---:R-:W-:Y:S05]  /*3040*/  @!P0 NANOSLEEP.SYNCS 0x989680 ;  /* 0x009896800000895d */ /* 0x004fea0003900000 */
[----:B------:R-:W2:Y:S02]  /*3050*/  @!P0 SYNCS.PHASECHK.TRANS64 P0, [R0+URZ], R3 ;  /* 0x00000003000085a7 */ /* 0x000ea400080010ff */
[----:B--2---:R-:W-:Y:S05]  /*3060*/  @P0 EXIT ;  /* 0x000000000000094d */ /* 0x004fea0003800000 */
[----:B------:R-:W-:Y:S05]  /*3070*/  BRA `(.L_x_57) ;  /* 0xfffffffc00ec7947 */ /* 0x000fea000383ffff */
.L_x_23:
[----:B------:R-:W1:Y:S02]  /*3080*/  S2UR UR4, SR_CgaCtaId ;  /* 0x00000000000479c3 */ /* 0x000e640000008800 */
[----:B-1----:R-:W-:-:S04]  /*3090*/  UISETP.NE.AND UP0, UPT, UR4, URZ, UPT ;  /* 0x000000ff0400728c */ /* 0x002fc8000bf05270 */
[----:B------:R-:W-:-:S09]  /*30a0*/  UISETP.NE.OR UP0, UPT, UR17, 0x1, UP0 ;  /* 0x000000011100788c */ /* 0x000fd20008705670 */
[----:B------:R-:W-:Y:S05]  /*30b0*/  BRA.U UP0, `(.L_x_58) ;  /* 0x00000005004c7547 */ /* 0x000fea000b800000 */
[----:B------:R-:W1:Y:S01]  /*30c0*/  S2UR UR5, SR_CgaCtaId ;  /* 0x00000000000579c3 */ /* 0x000e620000008800 */
[----:B------:R-:W-:Y:S01]  /*30d0*/  UMOV UR4, 0x400 ;  /* 0x0000040000047882 */ /* 0x000fe20000000000 */
[----:B------:R-:W-:Y:S01]  /*30e0*/  ISETP.GE.U32.AND P2, PT, R0, 0x4, PT ;  /* 0x000000040000780c */ /* 0x000fe20003f46070 */
[----:B------:R-:W-:Y:S01]  /*30f0*/  IMAD.MOV.U32 R12, RZ, RZ, 0x1 ;  /* 0x00000001ff0c7424 */ /* 0x000fe200078e00ff */
[----:B------:R-:W-:Y:S02]  /*3100*/  CS2R R10, SRZ ;  /* 0x00000000000a7805 */ /* 0x000fe4000001ff00 */
[----:B------:R-:W-:Y:S01]  /*3110*/  CS2R R8, SRZ ;  /* 0x0000000000087805 */ /* 0x000fe2000001ff00 */
[----:B-1----:R-:W-:-:S03]  /*3120*/  ULEA UR6, UR5, UR4, 0x18 ;  /* 0x0000000405067291 */ /* 0x002fc6000f8ec0ff */
[----:B------:R-:W-:-:S09]  /*3130*/  UMOV UR5, URZ ;  /* 0x000000ff00057c82 */ /* 0x000fd20008000000 */
.L_x_62:
[----:B------:R-:W-:Y:S02]  /*3140*/  LEA R2, R8, UR6, 0x3 ;  /* 0x0000000608027c11 */ /* 0x000fe4000f8e18ff */
[----:B------:R-:W-:-:S03]  /*3150*/  SHF.L.U32 R5, R9, 0x1f, RZ ;  /* 0x0000001f09057819 */ /* 0x000fc600000006ff */
[----:B------:R-:W-:Y:S01]  /*3160*/  VIADD R4, R2, 0x180 ;  /* 0x0000018002047836 */ /* 0x000fe20000000000 */
[----:B------:R-:W1:Y:S02]  /*3170*/  SYNCS.PHASECHK.TRANS64.TRYWAIT P0, [R2+URZ+0x170], R5 ;  /* 0x00017005020075a7 */ /* 0x000e6400080011ff */
[----:B-1----:R-:W-:Y:S05]  /*3180*/  @!P0 BRA `(.L_x_59) ;  /* 0x0000009000708947 */ /* 0x002fea0003800000 */
.L_x_174:
[----:B------:R-:W-:Y:S01]  /*3190*/  ULEA UR4, UR5, UR6, 0x3 ;  /* 0x0000000605047291 */ /* 0x000fe2000f8e18ff */
[----:B------:R-:W-:Y:S02]  /*31a0*/  PRMT R4, RZ, 0x654, R4 ;  /* 0x00000654ff047816 */ /* 0x000fe40000000004 */
[----:B-1----:R-:W-:Y:S01]  /*31b0*/  SHF.L.U32 R5, R12, 0x1f, RZ ;  /* 0x0000001f0c057819 */ /* 0x002fe200000006ff */
[----:B------:R-:W-:Y:S01]  /*31c0*/  UIADD3 UR7, UPT, UPT, UR4, 0x130, URZ ;  /* 0x0000013004077890 */ /* 0x000fe2000fffe0ff */
[----:B------:R1:W-:Y:S05]  /*31d0*/  SYNCS.ARRIVE.TRANS64.RED.A1T0 RZ, [R4+URZ], RZ ;  /* 0x000000ff04ff79a7 */ /* 0x0003ea00081004ff */
[----:B------:R-:W-:Y:S01]  /*31e0*/  IMAD.U32 R7, RZ, RZ, UR7 ;  /* 0x00000007ff077e24 */ /* 0x000fe2000f8e00ff */
[----:B------:R-:W2:Y:S04]  /*31f0*/  SYNCS.PHASECHK.TRANS64.TRYWAIT P0, [UR4+0x140], R5 ;  /* 0x00014005ff0075a7 */ /* 0x000ea80008001104 */
[----:B------:R-:W-:Y:S01]  /*3200*/  PRMT R6, R0, 0x654, R7 ;  /* 0x0000065400067816 */ /* 0x000fe20000000007 */
[----:B-1----:R-:W-:Y:S01]  /*3210*/  @!P2 IMAD.MOV.U32 R4, RZ, RZ, 0x10 ;  /* 0x00000010ff04a424 */ /* 0x002fe200078e00ff */
[----:B--2---:R-:W-:Y:S06]  /*3220*/  @!P0 BRA `(.L_x_60) ;  /* 0x00000090005c8947 */ /* 0x004fec0003800000 */
.L_x_176:
[----:B------:R-:W-:Y:S01]  /*3230*/  ULEA UR8, UR5, UR6, 0x4 ;  /* 0x0000000605087291 */ /* 0x000fe2000f8e20ff */
[----:B------:R-:W-:Y:S01]  /*3240*/  SEL R3, R6, R3, !P2 ;  /* 0x0000000306037207 */ /* 0x000fe20005000000 */
[----:B------:R-:W-:Y:S01]  /*3250*/  UIADD3 UR9, UPT, UPT, UR4, 0x130, URZ ;  /* 0x0000013004097890 */ /* 0x000fe2000fffe0ff */
[----:B-1----:R-:W-:Y:S01]  /*3260*/  LEA R2, R11, UR6, 0x3 ;  /* 0x000000060b027c11 */ /* 0x002fe2000f8e18ff */
[----:B------:R-:W-:Y:S01]  /*3270*/  UIADD3 UR8, UPT, UPT, UR8, 0x1a0, URZ ;  /* 0x000001a008087890 */ /* 0x000fe2000fffe0ff */
[----:B------:R-:W-:Y:S01]  /*3280*/  SHF.L.U32 R5, R10, 0x1f, RZ ;  /* 0x0000001f0a057819 */ /* 0x000fe200000006ff */
[----:B------:R1:W-:Y:S01]  /*3290*/  @!P2 SYNCS.ARRIVE.TRANS64.RED RZ, [R3+URZ], R4 ;  /* 0x0000000403ffa9a7 */ /* 0x0003e200080004ff */
[----:B------:R-:W-:Y:S01]  /*32a0*/  UIADD3 UR4, UPT, UPT, UR5, 0x1, URZ ;  /* 0x0000000105047890 */ /* 0x000fe2000fffe0ff */
[----:B------:R-:W-:-:S03]  /*32b0*/  VIADD R8, R8, 0x1 ;  /* 0x0000000108087836 */ /* 0x000fc60000000000 */
[----:B------:R-:W-:Y:S02]  /*32c0*/  UISETP.NE.AND UP0, UPT, UR4, 0x2, UPT ;  /* 0x000000020400788c */ /* 0x000fe4000bf05270 */
[----:B------:R-:W-:Y:S06]  /*32d0*/  UGETNEXTWORKID.BROADCAST [UR8], [UR9] ;  /* 0x00000000080073ca */ /* 0x000fec0008000100 */
[----:B------:R-:W-:Y:S01]  /*32e0*/  USEL UR7, URZ, 0x1, UP0 ;  /* 0x00000001ff077887 */ /* 0x000fe20008000000 */
[----:B------:R-:W-:Y:S01]  /*32f0*/  ISETP.NE.AND P0, PT, R8, 0x2, PT ;  /* 0x000000020800780c */ /* 0x000fe20003f05270 */
[----:B------:R-:W-:Y:S01]  /*3300*/  USEL UR5, UR4, URZ, UP0 ;  /* 0x000000ff04057287 */ /* 0x000fe20008000000 */
[----:B------:R-:W2:Y:S03]  /*3310*/  SYNCS.PHASECHK.TRANS64.TRYWAIT P1, [R2+URZ+0x130], R5 ;  /* 0x00013005020075a7 */ /* 0x000ea600080211ff */
[----:B------:R-:W-:Y:S01]  /*3320*/  LOP3.LUT R12, R12, UR7, RZ, 0x3c, !PT ;  /* 0x000000070c0c7c12 */ /* 0x000fe2000f8e3cff */
[----:B-12---:R-:W-:Y:S07]  /*3330*/  @!P1 BRA `(.L_x_61) ;  /* 0x0000009000309947 */ /* 0x006fee0003800000 */
.L_x_177:
[C---:B------:R-:W-:Y:S01]  /*3340*/  LEA R4, R11.reuse, UR6, 0x4 ;  /* 0x000000060b047c11 */ /* 0x040fe2000f8e20ff */
[----:B-1----:R-:W-:Y:S01]  /*3350*/  VIADD R2, R2, 0x140 ;  /* 0x0000014002027836 */ /* 0x002fe20000000000 */
[----:B------:R-:W-:Y:S01]  /*3360*/  SEL R8, R8, RZ, P0 ;  /* 0x000000ff08087207 */ /* 0x000fe20000000000 */
[----:B------:R-:W-:-:S03]  /*3370*/  VIADD R11, R11, 0x1 ;  /* 0x000000010b0b7836 */ /* 0x000fc60000000000 */
[----:B------:R-:W1:Y:S01]  /*3380*/  LDS.128 R4, [R4+0x1a0] ;  /* 0x0001a00004047984 */ /* 0x000e620000000c00 */
[----:B------:R-:W-:Y:S02]  /*3390*/  PRMT R2, RZ, 0x654, R2 ;  /* 0x00000654ff027816 */ /* 0x000fe40000000002 */
[C---:B------:R-:W-:Y:S01]  /*33a0*/  ISETP.NE.AND P1, PT, R11.reuse, 0x2, PT ;  /* 0x000000020b00780c */ /* 0x040fe20003f25270 */
[----:B------:R-:W-:Y:S01]  /*33b0*/  @!PT LDS RZ, [RZ] ;  /* 0x00000000fffff984 */ /* 0x000fe20000000800 */
[----:B------:R-:W-:Y:S01]  /*33c0*/  @!PT LDS RZ, [RZ] ;  /* 0x00000000fffff984 */ /* 0x000fe20000000800 */
[----:B------:R-:W-:Y:S01]  /*33d0*/  @!PT LDS RZ, [RZ] ;  /* 0x00000000fffff984 */ /* 0x000fe20000000800 */
[----:B------:R-:W-:Y:S01]  /*33e0*/  @!PT LDS RZ, [RZ] ;  /* 0x00000000fffff984 */ /* 0x000fe20000000800 */
[----:B------:R2:W-:Y:S06]  /*33f0*/  MEMBAR.ALL.CTA ;  /* 0x0000000000007992 */ /* 0x0005ec0000008000 */
[----:B--2---:R-:W2:Y:S01]  /*3400*/  FENCE.VIEW.ASYNC.S ;  /* 0x00000000000073c6 */ /* 0x004ea20000000000 */
[----:B------:R-:W-:Y:S01]  /*3410*/  SEL R11, R11, RZ, P1 ;  /* 0x000000ff0b0b7207 */ /* 0x000fe20000800000 */
[----:B--2---:R2:W-:Y:S01]  /*3420*/  SYNCS.ARRIVE.TRANS64.RED.A1T0 RZ, [R2+URZ], RZ ;  /* 0x000000ff02ff79a7 */ /* 0x0045e200081004ff */
[----:B-1----:R-:W-:-:S02]  /*3430*/  LOP3.LUT P3, RZ, R6, 0x1, RZ, 0xc0, !PT ;  /* 0x0000000106ff7812 */ /* 0x002fc4000786c0ff */
[----:B------:R-:W-:-:S04]  /*3440*/  SEL R5, RZ, 0x1, P1 ;  /* 0x00000001ff057807 */ /* 0x000fc80000800000 */
[----:B------:R-:W-:Y:S02]  /*3450*/  LOP3.LUT R10, R10, R5, RZ, 0x3c, !PT ;  /* 0x000000050a0a7212 */ /* 0x000fe400078e3cff */
[----:B--2---:R-:W-:-:S04]  /*3460*/  SEL R2, RZ, 0x1, P0 ;  /* 0x00000001ff027807 */ /* 0x004fc80000000000 */
[----:B------:R-:W-:Y:S01]  /*3470*/  LOP3.LUT R9, R9, R2, RZ, 0x3c, !PT ;  /* 0x0000000209097212 */ /* 0x000fe200078e3cff */
[----:B------:R-:W-:Y:S06]  /*3480*/  @P3 BRA `(.L_x_62) ;  /* 0xfffffffc002c3947 */ /* 0x000fec000383ffff */
[----:B------:R-:W-:Y:S01]  /*3490*/  ULEA UR4, UR5, UR6, 0x3 ;  /* 0x0000000605047291 */ /* 0x000fe2000f8e18ff */
[----:B------:R-:W-:-:S08]  /*34a0*/  SHF.L.U32 R3, R12, 0x1f, RZ ;  /* 0x0000001f0c037819 */ /* 0x000fd000000006ff */
[----:B------:R-:W1:Y:S02]  /*34b0*/  SYNCS.PHASECHK.TRANS64 P0, [UR4+0x140], R3 ;  /* 0x00014003ff0075a7 */ /* 0x000e640008001004 */
[----:B-1----:R-:W-:Y:S05]  /*34c0*/  @P0 BRA `(.L_x_63) ;  /* 0x0000000000080947 */ /* 0x002fea0003800000 */
[----:B------:R-:W1:Y:S02]  /*34d0*/  SYNCS.PHASECHK.TRANS64.TRYWAIT P0, [UR4+0x140], R3 ;  /* 0x00014003ff0075a7 */ /* 0x000e640008001104 */
[----:B-1----:R-:W-:Y:S05]  /*34e0*/  @!P0 BRA `(.L_x_64) ;  /* 0x0000008c00d88947 */ /* 0x002fea0003800000 */
.L_x_63:
[----:B------:R-:W-:-:S04]  /*34f0*/  UIADD3 UR7, UPT, UPT, UR5, 0x1, URZ ;  /* 0x0000000105077890 */ /* 0x000fc8000fffe0ff */
[----:B------:R-:W-:-:S04]  /*3500*/  UISETP.NE.AND UP0, UPT, UR7, 0x2, UPT ;  /* 0x000000020700788c */ /* 0x000fc8000bf05270 */
[----:B------:R-:W-:Y:S02]  /*3510*/  USEL UR8, URZ, 0x1, UP0 ;  /* 0x00000001ff087887 */ /* 0x000fe40008000000 */
[----:B------:R-:W-:-:S04]  /*3520*/  USEL UR7, UR7, URZ, UP0 ;  /* 0x000000ff07077287 */ /* 0x000fc80008000000 */
[----:B------:R-:W-:Y:S01]  /*3530*/  ULEA UR7, UR7, UR6, 0x3 ;  /* 0x0000000607077291 */ /* 0x000fe2000f8e18ff */
[----:B-1----:R-:W-:-:S04]  /*3540*/  LOP3.LUT R3, R12, UR8, RZ, 0x3c, !PT ;  /* 0x000000080c037c12 */ /* 0x002fc8000f8e3cff */
[----:B------:R-:W-:-:S04]  /*3550*/  SHF.L.U32 R0, R3, 0x1f, RZ ;  /* 0x0000001f03007819 */ /* 0x000fc800000006ff */
[----:B------:R-:W1:Y:S02]  /*3560*/  SYNCS.PHASECHK.TRANS64 P0, [UR7+0x140], R0 ;  /* 0x00014000ff0075a7 */ /* 0x000e640008001007 */
[----:B-1----:R-:W-:Y:S05]  /*3570*/  @P0 EXIT ;  /* 0x000000000000094d */ /* 0x002fea0003800000 */
[----:B------:R-:W-:Y:S02]  /*3580*/  SHF.L.U32 R3, R3, 0x1f, RZ ;  /* 0x0000001f03037819 */ /* 0x000fe400000006ff */
[----:B------:R-:W-:-:S07]  /*3590*/  MOV R0, UR7 ;  /* 0x0000000700007c02 */ /* 0x000fce0008000f00 */
.L_x_65:
[----:B-1----:R1:W2:Y:S02]  /*35a0*/  SYNCS.PHASECHK.TRANS64.TRYWAIT P0, [R0+URZ+0x140], R3 ;  /* 0x00014003000075a7 */ /* 0x0022a400080011ff */
[----:B--2---:R-:W-:Y:S05]  /*35b0*/  @!P0 NANOSLEEP.SYNCS 0x989680 ;  /* 0x009896800000895d */ /* 0x004fea0003900000 */
[----:B------:R-:W2:Y:S02]  /*35c0*/  @!P0 SYNCS.PHASECHK.TRANS64 P0, [R0+URZ+0x140], R3 ;  /* 0x00014003000085a7 */ /* 0x000ea400080010ff */
[----:B--2---:R-:W-:Y:S05]  /*35d0*/  @P0 EXIT ;  /* 0x000000000000094d */ /* 0x004fea0003800000 */
[----:B------:R-:W-:Y:S05]  /*35e0*/  BRA `(.L_x_65) ;  /* 0xfffffffc00ec7947 */ /* 0x000fea000383ffff */
.L_x_58:
[----:B------:R-:W-:Y:S05]  /*35f0*/  BRA.U UP4, `(.L_x_66) ;  /* 0x0000000d04247547 */ /* 0x000fea000b800000 */
[----:B------:R-:W1:Y:S01]  /*3600*/  S2UR UR7, SR_CgaCtaId ;  /* 0x00000000000779c3 */ /* 0x000e620000008800 */
[----:B------:R-:W-:Y:S01]  /*3610*/  UMOV UR4, 0x40 ;  /* 0x0000004000047882 */ /* 0x000fe20000000000 */
[----:B------:R-:W-:Y:S01]  /*3620*/  NOP ;  /* 0x0000000000007918 */ /* 0x000fe20000000000 */
[----:B------:R-:W-:Y:S01]  /*3630*/  UMOV UR6, 0x400 ;  /* 0x0000040000067882 */ /* 0x000fe20000000000 */
[----:B-1----:R-:W-:Y:S02]  /*3640*/  ULEA UR5, UR7, UR4, 0x18 ;  /* 0x0000000407057291 */ /* 0x002fe4000f8ec0ff */
[----:B------:R-:W-:-:S07]  /*3650*/  ULEA UR6, UR7, UR6, 0x18 ;  /* 0x0000000607067291 */ /* 0x000fce000f8ec0ff */
[----:B------:R-:W1:Y:S02]  /*3660*/  LDS.U8 R0, [UR5+0x1c] ;  /* 0x00001c05ff007984 */ /* 0x000e640008000000 */
[----:B-1----:R-:W-:-:S13]  /*3670*/  ISETP.NE.AND P0, PT, R0, RZ, PT ;  /* 0x000000ff0000720c */ /* 0x002fda0003f05270 */
[----:B------:R-:W-:Y:S05]  /*3680*/  @P0 BRA `(.L_x_67) ;  /* 0x0000000000580947 */ /* 0x000fea0003800000 */
[----:B------:R-:W-:-:S13]  /*3690*/  ELECT P0, URZ, PT ;  /* 0x0000000000ff782f */ /* 0x000fda0003800000 */
[----:B------:R-:W-:Y:S05]  /*36a0*/  @!P0 BRA `(.L_x_68) ;  /* 0x0000000000608947 */ /* 0x000fea0003800000 */
[----:B------:R-:W-:Y:S01]  /*36b0*/  UMOV UR4, 0x10 ;  /* 0x0000001000047882 */ /* 0x000fe20000000000 */
[----:B------:R-:W-:Y:S01]  /*36c0*/  HFMA2 R0, -RZ, RZ, 0, 5.9604644775390625e-08 ;  /* 0x00000001ff007431 */ /* 0x000fe200000001ff */
[----:B------:R-:W-:-:S03]  /*36d0*/  MOV R3, 0xffff ;  /* 0x0000ffff00037802 */ /* 0x000fc60000000f00 */
[----:B------:R-:W-:Y:S04]  /*36e0*/  DEPBAR.LE SB1, 0x36 ;  /* 0x00009d800000791a */ /* 0x000fe80000000000 */
[----:B------:R-:W1:Y:S02]  /*36f0*/  UTCATOMSWS.FIND_AND_SET.ALIGN UP0, UR4, UR4 ;  /* 0x00000004000475e3 */ /* 0x000e640008000800 */
[----:B-1----:R-:W-:Y:S01]  /*3700*/  MOV R4, UR4 ;  /* 0x0000000400047c02 */ /* 0x002fe20008000f00 */
[----:B------:R-:W-:Y:S06]  /*3710*/  BRA.U UP0, `(.L_x_69) ;  /* 0x0000000100187547 */ /* 0x000fec000b800000 */
.L_x_70:
[----:B------:R-:W-:Y:S05]  /*3720*/  NANOSLEEP 0x64 ;  /* 0x000000640000795d */ /* 0x000fea0003800000 */
[----:B------:R-:W-:-:S05]  /*3730*/  UMOV UR4, 0x10 ;  /* 0x0000001000047882 */ /* 0x000fca0000000000 */
[----:B------:R-:W-:Y:S04]  /*3740*/  DEPBAR.LE SB1, 0x36 ;  /* 0x00009d800000791a */ /* 0x000fe80000000000 */
[----:B------:R-:W1:Y:S02]  /*3750*/  UTCATOMSWS.FIND_AND_SET.ALIGN UP0, UR4, UR4 ;  /* 0x00000004000475e3 */ /* 0x000e640008000800 */
[----:B-1----:R-:W-:Y:S01]  /*3760*/  MOV R4, UR4 ;  /* 0x0000000400047c02 */ /* 0x002fe20008000f00 */
[----:B------:R-:W-:Y:S05]  /*3770*/  BRA.U !UP0, `(.L_x_70) ;  /* 0xfffffffd08e87547 */ /* 0x000fea000b83ffff */
.L_x_69:
[-C--:B------:R-:W-:Y:S02]  /*3780*/  SHF.L.U32 R3, R3, R4.reuse, RZ ;  /* 0x0000000403037219 */ /* 0x080fe400000006ff */
[----:B------:R-:W-:Y:S01]  /*3790*/  SHF.L.U32 R0, R0, R4, RZ ;  /* 0x0000000400007219 */ /* 0x000fe200000006ff */
[----:B------:R-:W-:Y:S02]  /*37a0*/  IMAD.SHL.U32 R4, R4, 0x20, RZ ;  /* 0x0000002004047824 */ /* 0x000fe400078e00ff */
[----:B------:R1:W-:Y:S04]  /*37b0*/  ATOMS.OR RZ, [UR5+0x14], R3 ;  /* 0x00001403ffff798c */ /* 0x0003e8000b000005 */
[----:B------:R1:W-:Y:S04]  /*37c0*/  ATOMS.OR RZ, [UR5+0x18], R0 ;  /* 0x00001800ffff798c */ /* 0x0003e8000b000005 */
[----:B------:R1:W-:Y:S01]  /*37d0*/  STS [UR6+0x1c0], R4 ;  /* 0x0001c004ff007988 */ /* 0x0003e20008000806 */
[----:B------:R-:W-:Y:S05]  /*37e0*/  BRA `(.L_x_68) ;  /* 0x0000000000107947 */ /* 0x000fea0003800000 */
.L_x_67:
[----:B------:R-:W-:Y:S02]  /*37f0*/  MOV R0, 0xffffffff ;  /* 0xffffffff00007802 */ /* 0x000fe40000000f00 */
[----:B------:R-:W-:-:S03]  /*3800*/  MOV R4, 0x3830 ;  /* 0x0000383000047802 */ /* 0x000fc60000000f00 */
[----:B------:R1:W-:Y:S04]  /*3810*/  STS [UR6+0x1c0], R0 ;  /* 0x0001c000ff007988 */ /* 0x0003e80008000806 */
[----:B-1---5:R-:W-:Y:S05]  /*3820*/  CALL.REL.NOINC `($__internal_1_$__cuda_sm10x_tcgen05_guardrail_trap_phase_invalid_during_alloc) ;  /* 0x0000009000ec7944 */ /* 0x022fea0003c00000 */
.L_x_68:
[----:B------:R-:W-:Y:S05]  /*3830*/  WARPSYNC.ALL ;  /* 0x0000000000007948 */ /* 0x000fea0003800000 */
[----:B------:R-:W2:Y:S01]  /*3840*/  S2UR UR4, SR_CgaCtaId ;  /* 0x00000000000479c3 */ /* 0x000ea20000008800 */
[----:B------:R-:W-:Y:S01]  /*3850*/  UMOV UR13, 0x400 ;  /* 0x00000400000d7882 */ /* 0x000fe20000000000 */
[----:B------:R-:W-:-:S06]  /*3860*/  NOP ;  /* 0x0000000000007918 */ /* 0x000fcc0000000000 */
[----:B------:R-:W-:Y:S06]  /*3870*/  BAR.ARV 0x6, 0xa0 ;  /* 0x0182800000007b1d */ /* 0x000fec0000002000 */
[----:B------:R-:W3:Y:S01]  /*3880*/  LDCU UR5, c[0x0][0x38c] ;  /* 0x00007180ff0577ac */ /* 0x000ee20008000800 */
[----:B------:R-:W-:Y:S01]  /*3890*/  LOP3.LUT R2, R2, 0xffff, RZ, 0xc0, !PT ;  /* 0x0000ffff02027812 */ /* 0x000fe200078ec0ff */
[----:B------:R-:W-:Y:S01]  /*38a0*/  IMAD.MOV.U32 R11, RZ, RZ, 0x1 ;  /* 0x00000001ff0b7424 */ /* 0x000fe200078e00ff */
[----:B------:R-:W-:Y:S01]  /*38b0*/  CS2R R8, SRZ ;  /* 0x0000000000087805 */ /* 0x000fe2000001ff00 */
[----:B------:R-:W4:Y:S01]  /*38c0*/  LDCU UR8, c[0x0][0x38c] ;  /* 0x00007180ff0877ac */ /* 0x000f220008000800 */
[----:B------:R-:W-:Y:S01]  /*38d0*/  R2UR UR15, R2 ;  /* 0x00000000020f72ca */ /* 0x000fe200000e0000 */
[----:B------:R-:W-:Y:S01]  /*38e0*/  IMAD.MOV.U32 R10, RZ, RZ, RZ ;  /* 0x000000ffff0a7224 */ /* 0x000fe200078e00ff */
[----:B------:R-:W-:Y:S01]  /*38f0*/  UMOV UR19, URZ ;  /* 0x000000ff00137c82 */ /* 0x000fe20008000000 */
[----:B------:R-:W-:Y:S01]  /*3900*/  UMOV UR10, URZ ;  /* 0x000000ff000a7c82 */ /* 0x000fe20008000000 */
[----:B--2---:R-:W-:Y:S01]  /*3910*/  ULEA UR13, UR4, UR13, 0x18 ;  /* 0x0000000d040d7291 */ /* 0x004fe2000f8ec0ff */
[----:B------:R-:W-:Y:S01]  /*3920*/  UMOV UR20, 0x0 ;  /* 0x0000000000147882 */ /* 0x000fe20000000000 */
[----:B------:R-:W-:-:S02]  /*3930*/  UMOV UR21, 0x8400010 ;  /* 0x0840001000157882 */ /* 0x000fc40000000000 */
[----:B------:R-:W-:Y:S02]  /*3940*/  UIADD3 UR6, UPT, UPT, UR13, 0xc400, URZ ;  /* 0x0000c4000d067890 */ /* 0x000fe4000fffe0ff */
[----:B------:R-:W-:Y:S02]  /*3950*/  UIADD3 UR7, UPT, UPT, UR13, 0x1a400, URZ ;  /* 0x0001a4000d077890 */ /* 0x000fe4000fffe0ff */
[----:B---3--:R-:W-:Y:S01]  /*3960*/  UIADD3 UR5, UPT, UPT, UR5, 0x1f, URZ ;  /* 0x0000001f05057890 */ /* 0x008fe2000fffe0ff */
[----:B-1----:R-:W1:Y:S01]  /*3970*/  LDS R0, [UR13+0x1c0] ;  /* 0x0001c00dff007984 */ /* 0x002e620008000800 */
[----:B------:R-:W-:Y:S02]  /*3980*/  USHF.R.U32.HI UR6, URZ, 0x4, UR6 ;  /* 0x00000004ff067899 */ /* 0x000fe40008011606 */
[----:B------:R-:W-:Y:S02]  /*3990*/  USHF.R.S32.HI UR4, URZ, 0x1f, UR5 ;  /* 0x0000001fff047899 */ /* 0x000fe40008011405 */
[----:B------:R-:W-:-:S02]  /*39a0*/  ULOP3.LUT UR6, UR6, 0x3fff, URZ, 0xc0, !UPT ;  /* 0x00003fff06067892 */ /* 0x000fc4000f8ec0ff */
[----:B------:R-:W-:Y:S02]  /*39b0*/  ULEA.HI UR4, UR4, UR5, URZ, 0x5 ;  /* 0x0000000504047291 */ /* 0x000fe4000f8f28ff */
[----:B------:R-:W-:Y:S02]  /*39c0*/  USHF.R.U32.HI UR5, URZ, 0x4, UR7 ;  /* 0x00000004ff057899 */ /* 0x000fe40008011607 */
[----:B------:R-:W-:Y:S02]  /*39d0*/  USHF.R.S32.HI UR22, URZ, 0x5, UR4 ;  /* 0x00000005ff167899 */ /* 0x000fe40008011404 */
[----:B------:R-:W-:Y:S02]  /*39e0*/  ULOP3.LUT UR5, UR5, 0x3fff, URZ, 0xc0, !UPT ;  /* 0x00003fff05057892 */ /* 0x000fe4000f8ec0ff */
[----:B------:R-:W-:Y:S02]  /*39f0*/  UISETP.LT.AND UP0, UPT, UR22, 0x1, UPT ;  /* 0x000000011600788c */ /* 0x000fe4000bf01270 */
[----:B------:R-:W-:-:S02]  /*3a00*/  ULOP3.LUT UR16, UR6, 0x10000, URZ, 0xfc, !UPT ;  /* 0x0001000006107892 */ /* 0x000fc4000f8efcff */
[----:B------:R-:W-:Y:S02]  /*3a10*/  USEL UR23, UR22, 0x1, !UP0 ;  /* 0x0000000116177887 */ /* 0x000fe4000c000000 */
[----:B------:R-:W-:Y:S02]  /*3a20*/  ULOP3.LUT UR17, UR5, 0x10000, URZ, 0xfc, !UPT ;  /* 0x0001000005117892 */ /* 0x000fe4000f8efcff */
[----:B------:R-:W-:Y:S02]  /*3a30*/  UIADD3 UR23, UPT, UPT, -UR23, URZ, URZ ;  /* 0x000000ff17177290 */ /* 0x000fe4000fffe1ff */
[----:B----4-:R-:W-:Y:S01]  /*3a40*/  UISETP.GE.AND UP4, UPT, UR8, 0x1, UPT ;  /* 0x000000010800788c */ /* 0x010fe2000bf86270 */
[----:B-1----:R-:W-:-:S15]  /*3a50*/  R2UR UR24, R0 ;  /* 0x00000000001872ca */ /* 0x002fde00000e0000 */
.L_x_77:
[----:B------:R-:W-:Y:S02]  /*3a60*/  LEA R0, R10, UR13, 0x3 ;  /* 0x0000000d0a007c11 */ /* 0x000fe4000f8e18ff */
[----:B------:R-:W-:Y:S02]  /*3a70*/  SHF.L.U32 R5, R9, 0x1f, RZ ;  /* 0x0000001f09057819 */ /* 0x000fe400000006ff */
[----:B------:R-:W-:Y:S01]  /*3a80*/  PLOP3.LUT P0, PT, PT, PT, UP4, 0x80, 0x8 ;  /* 0x000000000008781c */ /* 0x000fe20003f0f048 */
[----:B------:R-:W-:Y:S01]  /*3a90*/  VIADD R3, R0, 0x140 ;  /* 0x0000014000037836 */ /* 0x000fe20000000000 */
[----:B-1----:R-:W1:Y:S02]  /*3aa0*/  SYNCS.PHASECHK.TRANS64.TRYWAIT P1, [R0+URZ+0x130], R5 ;  /* 0x00013005000075a7 */ /* 0x002e6400080211ff */
[----:B-1-3--:R-:W-:Y:S09]  /*3ab0*/  @!P1 BRA `(.L_x_71) ;  /* 0x00000088007c9947 */ /* 0x00aff20003800000 */
.L_x_179:
[----:B------:R-:W-:Y:S01]  /*3ac0*/  LEA R4, R10, UR13, 0x4 ;  /* 0x0000000d0a047c11 */ /* 0x000fe2000f8e20ff */
[----:B------:R-:W-:Y:S01]  /*3ad0*/  @UP4 ULEA UR4, UR10, UR13, 0x3 ;  /* 0x0000000d0a044291 */ /* 0x000fe2000f8e18ff */
[----:B------:R-:W-:Y:S01]  /*3ae0*/  PLOP3.LUT P2, PT, PT, PT, PT, 0x80, 0x8 ;  /* 0x000000000008781c */ /* 0x000fe20003f4f070 */
[----:B------:R-:W-:Y:S01]  /*3af0*/  ULEA UR18, UR19, UR13, 0x3 ;  /* 0x0000000d13127291 */ /* 0x000fe2000f8e18ff */
[----:B------:R-:W-:Y:S02]  /*3b00*/  PRMT R3, RZ, 0x654, R3 ;  /* 0x00000654ff037816 */ /* 0x000fe40000000003 */
[----:B-1----:R-:W1:Y:S01]  /*3b10*/  LDS.128 R4, [R4+0x1a0] ;  /* 0x0001a00004047984 */ /* 0x002e620000000c00 */
[----:B------:R-:W-:Y:S02]  /*3b20*/  @P0 SHF.L.U32 R2, R8, 0x1f, RZ ;  /* 0x0000001f08020819 */ /* 0x000fe400000006ff */
[----:B------:R-:W-:Y:S01]  /*3b30*/  SHF.L.U32 R0, R11, 0x1f, RZ ;  /* 0x0000001f0b007819 */ /* 0x000fe200000006ff */
[----:B------:R-:W-:Y:S01]  /*3b40*/  @!PT LDS RZ, [RZ] ;  /* 0x00000000fffff984 */ /* 0x000fe20000000800 */
[----:B------:R-:W-:Y:S01]  /*3b50*/  @!PT LDS RZ, [RZ] ;  /* 0x00000000fffff984 */ /* 0x000fe20000000800 */
[----:B------:R-:W-:Y:S01]  /*3b60*/  @!PT LDS RZ, [RZ] ;  /* 0x00000000fffff984 */ /* 0x000fe20000000800 */
[----:B------:R-:W-:Y:S01]  /*3b70*/  @!PT LDS RZ, [RZ] ;  /* 0x00000000fffff984 */ /* 0x000fe20000000800 */
[----:B------:R2:W-:Y:S06]  /*3b80*/  MEMBAR.ALL.CTA ;  /* 0x0000000000007992 */ /* 0x0005ec0000008000 */
[----:B--2---:R-:W2:Y:S02]  /*3b90*/  FENCE.VIEW.ASYNC.S ;  /* 0x00000000000073c6 */ /* 0x004ea40000000000 */
[----:B--2---:R2:W-:Y:S01]  /*3ba0*/  SYNCS.ARRIVE.TRANS64.RED.A1T0 RZ, [R3+URZ], RZ ;  /* 0x000000ff03ff79a7 */ /* 0x0045e200081004ff */
[----:B------:R2:W3:Y:S01]  /*3bb0*/  @P0 SYNCS.PHASECHK.TRANS64.TRYWAIT P2, [UR4], R2 ;  /* 0x00000002ff0005a7 */ /* 0x0004e20008041104 */
[----:B-1----:R-:W-:Y:S01]  /*3bc0*/  LOP3.LUT P1, RZ, R6, 0x1, RZ, 0xc0, !PT ;  /* 0x0000000106ff7812 */ /* 0x002fe2000782c0ff */
[----:B------:R-:W1:Y:S02]  /*3bd0*/  SYNCS.PHASECHK.TRANS64.TRYWAIT P0, [UR18+0x160], R0 ;  /* 0x00016000ff0075a7 */ /* 0x000e640008001112 */
[----:B-123--:R-:W-:Y:S10]  /*3be0*/  @!P0 BRA `(.L_x_72) ;  /* 0x0000008800448947 */ /* 0x00eff40003800000 */
.L_x_181:
[----:B------:R-:W-:Y:S01]  /*3bf0*/  IADD3 R10, PT, PT, R10, 0x1, RZ ;  /* 0x000000010a0a7810 */ /* 0x000fe20007ffe0ff */
[----:B------:R-:W-:Y:S06]  /*3c00*/  BRA.U !UP4, `(.L_x_73) ;  /* 0x000000010c887547 */ /* 0x000fec000b800000 */
[----:B------:R-:W-:Y:S02]  /*3c10*/  ULEA UR14, UR19, UR24, 0x8 ;  /* 0x00000018130e7291 */ /* 0x000fe4000f8e40ff */
[----:B------:R-:W-:Y:S01]  /*3c20*/  UPLOP3.LUT UP2, UPT, UPT, UPT, UPT, 0x40, 0x4 ;  /* 0x000000000004789c */ /* 0x000fe20003f4e870 */
[----:B------:R-:W-:Y:S01]  /*3c30*/  UMOV UR12, UR23 ;  /* 0x00000017000c7c82 */ /* 0x000fe20008000000 */
[----:B------:R-:W-:Y:S01]  /*3c40*/  UMOV UR11, UR22 ;  /* 0x00000016000b7c82 */ /* 0x000fe20008000000 */
[----:B------:R-:W-:-:S08]  /*3c50*/  UMOV UR5, UR10 ;  /* 0x0000000a00057c82 */ /* 0x000fd00008000000 */
.L_x_76:
[----:B------:R-:W-:Y:S02]  /*3c60*/  UIADD3 UR12, UPT, UPT, UR12, 0x1, URZ ;  /* 0x000000010c0c7890 */ /* 0x000fe4000fffe0ff */
[----:B--2---:R-:W-:Y:S02]  /*3c70*/  ULEA UR6, UR5, UR13, 0x3 ;  /* 0x0000000d05067291 */ /* 0x004fe4000f8e18ff */
[----:B------:R-:W-:Y:S01]  /*3c80*/  UISETP.NE.AND UP3, UPT, UR12, URZ, UPT ;  /* 0x000000ff0c00728c */ /* 0x000fe2000bf65270 */
[----:B---3--:R-:W-:Y:S10]  /*3c90*/  @P2 BRA `(.L_x_74) ;  /* 0x00000000000c2947 */ /* 0x008ff40003800000 */
[----:B-1----:R-:W-:Y:S04]  /*3ca0*/  SHF.L.U32 R3, R8, 0x1f, RZ ;  /* 0x0000001f08037819 */ /* 0x002fe800000006ff */
[----:B------:R-:W1:Y:S02]  /*3cb0*/  SYNCS.PHASECHK.TRANS64.TRYWAIT P0, [UR6], R3 ;  /* 0x00000003ff0075a7 */ /* 0x000e640008001106 */
[----:B-1----:R-:W-:Y:S05]  /*3cc0*/  @!P0 BRA `(.L_x_75) ;  /* 0x0000008800248947 */ /* 0x002fea0003800000 */
.L_x_74:
[----:B------:R-:W-:Y:S01]  /*3cd0*/  UISETP.NE.AND UP0, UPT, UR11, 0x1, UPT ;  /* 0x000000010b00788c */ /* 0x000fe2000bf05270 */
[----:B------:R-:W-:Y:S01]  /*3ce0*/  PLOP3.LUT P2, PT, PT, PT, PT, 0x80, 0x8 ;  /* 0x000000000008781c */ /* 0x000fe20003f4f070 */
[----:B------:R-:W-:Y:S02]  /*3cf0*/  UIADD3 UR4, UPT, UPT, UR5, 0x1, URZ ;  /* 0x0000000105047890 */ /* 0x000fe4000fffe0ff */
[----:B------:R-:W-:Y:S02]  /*3d00*/  ULEA UR8, UR5, UR17, 0x9 ;  /* 0x0000001105087291 */ /* 0x000fe4000f8e48ff */
[----:B------:R-:W-:Y:S01]  /*3d10*/  UISETP.NE.AND UP1, UPT, UR4, 0xe, UPT ;  /* 0x0000000e0400788c */ /* 0x000fe2000bf25270 */
[----:B------:R-:W-:Y:S01]  /*3d20*/  PLOP3.LUT P0, PT, PT, PT, UP0, 0x80, 0x8 ;  /* 0x000000000008781c */ /* 0x000fe20003f0f008 */
[----:B------:R-:W-:Y:S02]  /*3d30*/  UIADD3 UR11, UPT, UPT, UR11, -0x1, URZ ;  /* 0xffffffff0b0b7890 */ /* 0x000fe4000fffe0ff */
[----:B------:R-:W-:Y:S02]  /*3d40*/  USEL UR7, URZ, 0x1, UP1 ;  /* 0x00000001ff077887 */ /* 0x000fe40008800000 */
[----:B------:R-:W-:Y:S01]  /*3d50*/  USEL UR10, UR4, URZ, UP1 ;  /* 0x000000ff040a7287 */ /* 0x000fe20008800000 */
[----:B------:R-:W-:Y:S03]  /*3d60*/  UMOV UR9, 0xc0004010 ;  /* 0xc000401000097882 */ /* 0x000fe60000000000 */
[----:B------:R-:W-:Y:S01]  /*3d70*/  @UP0 ULEA UR4, UR10, UR13, 0x3 ;  /* 0x0000000d0a040291 */ /* 0x000fe2000f8e18ff */
[----:B------:R-:W-:Y:S01]  /*3d80*/  LOP3.LUT R8, R8, UR7, RZ, 0x3c, !PT ;  /* 0x0000000708087c12 */ /* 0x000fe2000f8e3cff */
[----:B------:R-:W-:Y:S03]  /*3d90*/  UMOV UR7, 0xc0004010 ;  /* 0xc000401000077882 */ /* 0x000fe60000000000 */
[----:B-1----:R-:W-:Y:S04]  /*3da0*/  @P0 SHF.L.U32 R0, R8, 0x1f, RZ ;  /* 0x0000001f08000819 */ /* 0x002fe800000006ff */
[----:B------:R2:W3:Y:S01]  /*3db0*/  @P0 SYNCS.PHASECHK.TRANS64.TRYWAIT P2, [UR4], R0 ;  /* 0x00000000ff0005a7 */ /* 0x0004e20008041104 */
[----:B------:R-:W-:Y:S02]  /*3dc0*/  UIADD3 UR4, UPT, UPT, UR6, 0x70, URZ ;  /* 0x0000007006047890 */ /* 0x000fe4000fffe0ff */
[----:B------:R-:W-:Y:S03]  /*3dd0*/  ULEA UR6, UR5, UR16, 0x8 ;  /* 0x0000001005067291 */ /* 0x000fe6000f8e40ff */
[----:B------:R-:W-:Y:S06]  /*3de0*/  UMOV UR5, UR10 ;  /* 0x0000000a00057c82 */ /* 0x000fec0008000000 */
[----:B------:R2:W-:Y:S01]  /*3df0*/  UTCQMMA gdesc[UR6], gdesc[UR8], tmem[UR14], tmem[UR20], idesc[UR21], UP2 ;  /* 0x00ff1408060075ea */ /* 0x0005e2000900030e */
[----:B------:R-:W-:Y:S01]  /*3e00*/  UPLOP3.LUT UP2, UPT, UPT, UPT, UPT, 0x80, 0x8 ;  /* 0x000000000008789c */ /* 0x000fe20003f4f070 */
[----:B------:R2:W-:Y:S01]  /*3e10*/  UTCBAR.MULTICAST [UR4], URZ, UR15 ;  /* 0x000000ff040073e9 */ /* 0x0005e2000800080f */
[----:B------:R-:W-:Y:S09]  /*3e20*/  BRA.U UP3, `(.L_x_76) ;  /* 0xfffffffd038c7547 */ /* 0x000ff2000b83ffff */
.L_x_73:
[----:B--2---:R-:W-:Y:S01]  /*3e30*/  UIADD3 UR4, UPT, UPT, UR19, 0x1, URZ ;  /* 0x0000000113047890 */ /* 0x004fe2000fffe0ff */
[C---:B------:R-:W-:Y:S01]  /*3e40*/  ISETP.NE.AND P0, PT, R10.reuse, 0x2, PT ;  /* 0x000000020a00780c */ /* 0x040fe20003f05270 */
[----:B------:R-:W-:Y:S02]  /*3e50*/  UIADD3 UR5, UPT, UPT, UR18, 0x150, URZ ;  /* 0x0000015012057890 */ /* 0x000fe4000fffe0ff */
[----:B------:R-:W-:Y:S01]  /*3e60*/  UISETP.NE.AND UP0, UPT, UR4, 0x2, UPT ;  /* 0x000000020400788c */ /* 0x000fe2000bf05270 */
[----:B-1----:R-:W-:Y:S02]  /*3e70*/  SEL R0, RZ, 0x1, P0 ;  /* 0x00000001ff007807 */ /* 0x002fe40000000000 */
[----:B------:R-:W-:Y:S01]  /*3e80*/  SEL R10, R10, RZ, P0 ;  /* 0x000000ff0a0a7207 */ /* 0x000fe20000000000 */
[----:B------:R-:W-:Y:S01]  /*3e90*/  USEL UR6, URZ, 0x1, UP0 ;  /* 0x00000001ff067887 */ /* 0x000fe20008000000 */
[----:B------:R-:W-:Y:S01]  /*3ea0*/  LOP3.LUT R9, R9, R0, RZ, 0x3c, !PT ;  /* 0x0000000009097212 */ /* 0x000fe200078e3cff */
[----:B------:R-:W-:Y:S01]  /*3eb0*/  USEL UR19, UR4, URZ, UP0 ;  /* 0x000000ff04137287 */ /* 0x000fe20008000000 */
[----:B------:R1:W-:Y:S03]  /*3ec0*/  UTCBAR [UR5], URZ ;  /* 0x000000ff050073e9 */ /* 0x0003e600080000ff */
[----:B------:R-:W-:Y:S01]  /*3ed0*/  LOP3.LUT R11, R11, UR6, RZ, 0x3c, !PT ;  /* 0x000000060b0b7c12 */ /* 0x000fe2000f8e3cff */
[----:B------:R-:W-:Y:S07]  /*3ee0*/  @P1 BRA `(.L_x_77) ;  /* 0xfffffff800dc1947 */ /* 0x000fee000383ffff */
[----:B------:R-:W2:Y:S01]  /*3ef0*/  S2UR UR7, SR_CgaCtaId ;  /* 0x00000000000779c3 */ /* 0x000ea20000008800 */
[----:B------:R-:W-:Y:S01]  /*3f00*/  ELECT P0, URZ, PT ;  /* 0x0000000000ff782f */ /* 0x000fe20003800000 */
[----:B------:R-:W-:Y:S01]  /*3f10*/  IMAD.MOV.U32 R0, RZ, RZ, 0x1 ;  /* 0x00000001ff007424 */ /* 0x000fe200078e00ff */
[----:B------:R-:W-:Y:S01]  /*3f20*/  UIADD3 UR13, UPT, UPT, UR13, 0x160, URZ ;  /* 0x000001600d0d7890 */ /* 0x000fe2000fffe0ff */
[----:B------:R-:W-:Y:S01]  /*3f30*/  SHF.L.U32 R3, R11, 0x1f, RZ ;  /* 0x0000001f0b037819 */ /* 0x000fe200000006ff */
[----:B------:R-:W-:-:S03]  /*3f40*/  UMOV UR4, 0x40 ;  /* 0x0000004000047882 */ /* 0x000fc60000000000 */
[----:B------:R-:W-:Y:S01]  /*3f50*/  UVIRTCOUNT.DEALLOC.SMPOOL 0x80 ;  /* 0x000000800000784c */ /* 0x000fe20000000000 */
[----:B--2---:R-:W-:Y:S02]  /*3f60*/  ULEA UR7, UR7, UR4, 0x18 ;  /* 0x0000000407077291 */ /* 0x004fe4000f8ec0ff */
[----:B------:R-:W-:-:S07]  /*3f70*/  ULEA UR4, UR19, UR13, 0x3 ;  /* 0x0000000d13047291 */ /* 0x000fce000f8e18ff */
[----:B------:R2:W-:Y:S02]  /*3f80*/  @P0 STS.U8 [UR7+0x1c], R0 ;  /* 0x00001c00ff000988 */ /* 0x0005e40008000007 */
[----:B------:R-:W4:Y:S02]  /*3f90*/  SYNCS.PHASECHK.TRANS64.TRYWAIT P0, [UR4], R3 ;  /* 0x00000003ff0075a7 */ /* 0x000f240008001104 */
[----:B--2-4-:R-:W-:Y:S05]  /*3fa0*/  @!P0 BRA `(.L_x_78) ;  /* 0x0000008400848947 */ /* 0x014fea0003800000 */
.L_x_184:
[----:B------:R-:W-:-:S04]  /*3fb0*/  UIADD3 UR4, UPT, UPT, UR19, 0x1, URZ ;  /* 0x0000000113047890 */ /* 0x000fc8000fffe0ff */
[----:B------:R-:W-:-:S04]  /*3fc0*/  UISETP.NE.AND UP0, UPT, UR4, 0x2, UPT ;  /* 0x000000020400788c */ /* 0x000fc8000bf05270 */
[----:B-1----:R-:W-:Y:S02]  /*3fd0*/  USEL UR5, URZ, 0x1, UP0 ;  /* 0x00000001ff057887 */ /* 0x002fe40008000000 */
[----:B------:R-:W-:-:S04]  /*3fe0*/  USEL UR4, UR4, URZ, UP0 ;  /* 0x000000ff04047287 */ /* 0x000fc80008000000 */
[----:B------:R-:W-:Y:S01]  /*3ff0*/  ULEA UR4, UR4, UR13, 0x3 ;  /* 0x0000000d04047291 */ /* 0x000fe2000f8e18ff */
[----:B--2---:R-:W-:-:S04]  /*4000*/  LOP3.LUT R3, R11, UR5, RZ, 0x3c, !PT ;  /* 0x000000050b037c12 */ /* 0x004fc8000f8e3cff */
[----:B------:R-:W-:-:S04]  /*4010*/  SHF.L.U32 R3, R3, 0x1f, RZ ;  /* 0x0000001f03037819 */ /* 0x000fc800000006ff */
[----:B------:R-:W1:Y:S02]  /*4020*/  SYNCS.PHASECHK.TRANS64.TRYWAIT P0, [UR4], R3 ;  /* 0x00000003ff0075a7 */ /* 0x000e640008001104 */
[----:B-1----:R-:W-:Y:S05]  /*4030*/  @!P0 BRA `(.L_x_79) ;  /* 0x0000008400788947 */ /* 0x002fea0003800000 */
.L_x_186:
[----:B------:R-:W-:Y:S01]  /*4040*/  NOP ;  /* 0x0000000000007918 */ /* 0x000fe20000000000 */
[----:B-1----:R-:W1:Y:S01]  /*4050*/  LDS R0, [UR7+0x14] ;  /* 0x00001407ff007984 */ /* 0x002e620008000800 */
[----:B------:R-:W-:Y:S01]  /*4060*/  ULOP3.LUT UR4, UR24, 0xffff, URZ, 0xc0, !UPT ;  /* 0x0000ffff18047892 */ /* 0x000fe2000f8ec0ff */
[----:B------:R-:W-:Y:S01]  /*4070*/  UMOV UR5, 0xffff ;  /* 0x0000ffff00057882 */ /* 0x000fe20000000000 */
[----:B------:R-:W-:Y:S02]  /*4080*/  UMOV UR6, 0x1 ;  /* 0x0000000100067882 */ /* 0x000fe40000000000 */
[----:B------:R-:W-:-:S04]  /*4090*/  USHF.R.U32.HI UR4, URZ, 0x5, UR4 ;  /* 0x00000005ff047899 */ /* 0x000fc80008011604 */
[----:B------:R-:W-:Y:S02]  /*40a0*/  USHF.L.U32 UR5, UR5, UR4, URZ ;  /* 0x0000000405057299 */ /* 0x000fe400080006ff */
[----:B------:R-:W-:-:S04]  /*40b0*/  USHF.L.U32 UR4, UR6, UR4, URZ ;  /* 0x0000000406047299 */ /* 0x000fc800080006ff */
[----:B-1----:R-:W-:-:S04]  /*40c0*/  LOP3.LUT R0, R0, UR5, RZ, 0xc0, !PT ;  /* 0x0000000500007c12 */ /* 0x002fc8000f8ec0ff */
[----:B------:R-:W-:-:S13]  /*40d0*/  ISETP.NE.AND P0, PT, R0, UR5, PT ;  /* 0x0000000500007c0c */ /* 0x000fda000bf05270 */
[----:B------:R-:W-:Y:S05]  /*40e0*/  @P0 BRA `(.L_x_80) ;  /* 0x0000000000580947 */ /* 0x000fea0003800000 */
[----:B------:R-:W1:Y:S02]  /*40f0*/  LDS R0, [UR7+0x18] ;  /* 0x00001807ff007984 */ /* 0x000e640008000800 */
[----:B-1----:R-:W-:-:S04]  /*4100*/  LOP3.LUT R0, R0, UR4, RZ, 0xc0, !PT ;  /* 0x0000000400007c12 */ /* 0x002fc8000f8ec0ff */
[----:B------:R-:W-:-:S13]  /*4110*/  ISETP.NE.AND P0, PT, R0, UR4, PT ;  /* 0x0000000400007c0c */ /* 0x000fda000bf05270 */
[----:B------:R-:W-:Y:S05]  /*4120*/  @P0 BRA `(.L_x_81) ;  /* 0x00000000003c0947 */ /* 0x000fea0003800000 */
[----:B------:R-:W1:Y:S01]  /*4130*/  S2R R2, SR_LANEID ;  /* 0x0000000000027919 */ /* 0x000e620000000000 */
[----:B------:R-:W-:Y:S01]  /*4140*/  ULOP3.LUT UR5, URZ, UR5, URZ, 0x33, !UPT ;  /* 0x00000005ff057292 */ /* 0x000fe2000f8e33ff */
[----:B------:R-:W-:Y:S01]  /*4150*/  LOP3.LUT R4, RZ, UR4, RZ, 0x33, !PT ;  /* 0x00000004ff047c12 */ /* 0x000fe2000f8e33ff */
[----:B------:R-:W-:Y:S02]  /*4160*/  VOTEU.ANY UR4, UPT, PT ;  /* 0x0000000000047886 */ /* 0x000fe400038e0100 */
[----:B------:R-:W-:Y:S01]  /*4170*/  UFLO.U32 UR4, UR4 ;  /* 0x00000004000472bd */ /* 0x000fe200080e0000 */
[----:B------:R-:W2:Y:S01]  /*4180*/  REDUX UR6, R4 ;  /* 0x00000000040673c4 */ /* 0x000ea20000000000 */
[----:B------:R-:W-:-:S06]  /*4190*/  IMAD.U32 R0, RZ, RZ, UR5 ;  /* 0x00000005ff007e24 */ /* 0x000fcc000f8e00ff */
[----:B------:R4:W-:Y:S01]  /*41a0*/  UTCATOMSWS.AND URZ, UR5 ;  /* 0x0000000500ff79e3 */ /* 0x0009e20008000000 */
[----:B------:R-:W3:Y:S01]  /*41b0*/  REDUX UR8, R0 ;  /* 0x00000000000873c4 */ /* 0x000ee20000000000 */
[----:B-1----:R-:W-:Y:S01]  /*41c0*/  ISETP.EQ.U32.AND P0, PT, R2, UR4, PT ;  /* 0x0000000402007c0c */ /* 0x002fe2000bf02070 */
[----:B--2---:R-:W-:Y:S01]  /*41d0*/  IMAD.U32 R2, RZ, RZ, UR6 ;  /* 0x00000006ff027e24 */ /* 0x004fe2000f8e00ff */
[----:B---3--:R-:W-:-:S11]  /*41e0*/  MOV R3, UR8 ;  /* 0x0000000800037c02 */ /* 0x008fd60008000f00 */
[----:B------:R4:W-:Y:S04]  /*41f0*/  @P0 ATOMS.AND RZ, [UR7+0x14], R3 ;  /* 0x00001403ffff098c */ /* 0x0009e8000a800007 */
[----:B------:R4:W-:Y:S01]  /*4200*/  @P0 ATOMS.AND RZ, [UR7+0x18], R2 ;  /* 0x00001802ffff098c */ /* 0x0009e2000a800007 */
[----:B------:R-:W-:Y:S05]  /*4210*/  BRA `(.L_x_82) ;  /* 0x0000000000147947 */ /* 0x000fea0003800000 */
.L_x_81:
[----:B------:R-:W-:Y:S02]  /*4220*/  MOV R2, 0x4240 ;  /* 0x0000424000027802 */ /* 0x000fe40000000f00 */
[----:B---3-5:R-:W-:Y:S05]  /*4230*/  CALL.REL.NOINC `($__internal_0_$__cuda_sm10x_tcgen05_guardrail_trap_col_being_dealloced_not_returned_by_alloc) ;  /* 0x00000088005c7944 */ /* 0x028fea0003c00000 */
[----:B------:R-:W-:Y:S05]  /*4240*/  BRA `(.L_x_82) ;  /* 0x0000000000087947 */ /* 0x000fea0003800000 */
.L_x_80:
[----:B------:R-:W-:Y:S02]  /*4250*/  MOV R2, 0x4270 ;  /* 0x0000427000027802 */ /* 0x000fe40000000f00 */
[----:B---3-5:R-:W-:Y:S05]  /*4260*/  CALL.REL.NOINC `($__internal_2_$__cuda_sm10x_tcgen05_guardrail_trap_unallocated_columns_being_dealloced) ;  /* 0x0000008800687944 */ /* 0x028fea0003c00000 */
.L_x_82:
[----:B------:R-:W-:Y:S01]  /*4270*/  NOP ;  /* 0x0000000000007918 */ /* 0x000fe20000000000 */
[----:B----4-:R-:W-:Y:S05]  /*4280*/  EXIT ;  /* 0x000000000000794d */ /* 0x010fea0003800000 */
.L_x_66:
[----:B------:R-:W-:-:S09]  /*4290*/  UISETP.NE.OR UP0, UPT, UR17, 0x3, !UP3 ;  /* 0x000000031100788c */ /* 0x000fd2000df05670 */
[----:B------:R-:W-:Y:S05]  /*42a0*/  BRA.U UP0, `(.L_x_83) ;  /* 0x0000001100587547 */ /* 0x000fea000b800000 */
[----:B------:R-:W1:Y:S01]  /*42b0*/  S2UR UR10, SR_CgaCtaId ;  /* 0x00000000000a79c3 */ /* 0x000e620000008800 */
[----:B------:R-:W2:Y:S01]  /*42c0*/  LDCU UR31, c[0x0][0x370] ;  /* 0x00006e00ff1f77ac */ /* 0x000ea20008000800 */
[----:B------:R-:W-:Y:S02]  /*42d0*/  HFMA2 R13, -RZ, RZ, 0, 0 ;  /* 0x00000000ff0d7431 */ /* 0x000fe400000001ff */
[----:B------:R-:W-:Y:S01]  /*42e0*/  IMAD.MOV.U32 R15, RZ, RZ, 0x1 ;  /* 0x00000001ff0f7424 */ /* 0x000fe200078e00ff */
[----:B------:R-:W-:Y:S01]  /*42f0*/  MOV R7, 0x2000 ;  /* 0x0000200000077802 */ /* 0x000fe20000000f00 */
[----:B------:R-:W2:Y:S01]  /*4300*/  LDCU.128 UR44, c[0x0][0xb10] ;  /* 0x00016200ff2c77ac */ /* 0x000ea20008000c00 */
[----:B------:R-:W-:Y:S01]  /*4310*/  IMAD.MOV.U32 R14, RZ, RZ, RZ ;  /* 0x000000ffff0e7224 */ /* 0x000fe200078e00ff */
[----:B------:R-:W3:Y:S01]  /*4320*/  LDC.64 R16, c[0x0][0x348] ;  /* 0x0000d200ff107b82 */ /* 0x000ee20000000a00 */
[----:B------:R-:W4:Y:S01]  /*4330*/  LDCU UR30, c[0x0][0x374] ;  /* 0x00006e80ff1e77ac */ /* 0x000f220008000800 */
[----:B------:R-:W1:Y:S06]  /*4340*/  LDCU UR15, c[0x0][0xb0c] ;  /* 0x00016180ff0f77ac */ /* 0x000e6c0008000800 */
[----:B------:R-:W3:Y:S01]  /*4350*/  LDC.64 R2, c[0x0][0x888] ;  /* 0x00022200ff027b82 */ /* 0x000ee20000000a00 */
[----:B------:R-:W3:Y:S01]  /*4360*/  LDCU UR49, c[0x0][0xb20] ;  /* 0x00016400ff3177ac */ /* 0x000ee20008000800 */
[----:B------:R-:W3:Y:S06]  /*4370*/  LDCU UR4, c[0x0][0xb30] ;  /* 0x00016600ff0477ac */ /* 0x000eec0008000800 */
[----:B------:R-:W3:Y:S01]  /*4380*/  LDC.64 R4, c[0x0][0x890] ;  /* 0x00022400ff047b82 */ /* 0x000ee20000000a00 */
[----:B------:R-:W-:Y:S01]  /*4390*/  UMOV UR21, 0x400 ;  /* 0x0000040000157882 */ /* 0x000fe20000000000 */
[----:B--2---:R-:W-:-:S02]  /*43a0*/  UIMAD.WIDE.U32 UR6, UR31, UR44, URZ ;  /* 0x0000002c1f0672a5 */ /* 0x004fc4000f8e00ff */
[----:B----4-:R-:W-:Y:S02]  /*43b0*/  UIMAD.WIDE.U32 UR8, UR30, UR47, URZ ;  /* 0x0000002f1e0872a5 */ /* 0x010fe4000f8e00ff */
[----:B-1----:R-:W-:Y:S02]  /*43c0*/  ULEA UR21, UR10, UR21, 0x18 ;  /* 0x000000150a157291 */ /* 0x002fe4000f8ec0ff */
[----:B------:R-:W-:Y:S02]  /*43d0*/  UPLOP3.LUT UP3, UPT, UPT, UPT, UPT, 0x40, 0x4 ;  /* 0x000000000004789c */ /* 0x000fe40003f6e870 */
[----:B------:R-:W-:Y:S02]  /*43e0*/  UIADD3 UR37, UPT, UPT, UR21, 0xf8, URZ ;  /* 0x000000f815257890 */ /* 0x000fe4000fffe0ff */
[----:B------:R-:W-:Y:S02]  /*43f0*/  UIADD3 UR33, UPT, UPT, UR21, 0xe0, URZ ;  /* 0x000000e015217890 */ /* 0x000fe4000fffe0ff */
[----:B------:R-:W-:-:S02]  /*4400*/  UIADD3 UR25, UPT, UPT, UR21, 0xe8, URZ ;  /* 0x000000e815197890 */ /* 0x000fc4000fffe0ff */
[----:B------:R-:W-:Y:S01]  /*4410*/  UIADD3 UR17, UPT, UPT, UR21, 0xf0, URZ ;  /* 0x000000f015117890 */ /* 0x000fe2000fffe0ff */
[----:B------:R-:W-:Y:S01]  /*4420*/  UMOV UR6, UR7 ;  /* 0x0000000700067c82 */ /* 0x000fe20008000000 */
[----:B------:R-:W-:Y:S01]  /*4430*/  UMOV UR41, UR9 ;  /* 0x0000000900297c82 */ /* 0x000fe20008000000 */
[----:B------:R-:W-:Y:S02]  /*4440*/  UISETP.GE.AND UP0, UPT, UR42, 0x1, UPT ;  /* 0x000000012a00788c */ /* 0x000fe4000bf06270 */
[----:B------:R-:W-:Y:S01]  /*4450*/  UISETP.NE.AND UP4, UPT, UR42, 0x1, UPT ;  /* 0x000000012a00788c */ /* 0x000fe2000bf85270 */
[----:B------:R-:W1:Y:S01]  /*4460*/  LDCU.64 UR22, c[0x0][0xb28] ;  /* 0x00016500ff1677ac */ /* 0x000e620008000a00 */
[----:B------:R-:W-:Y:S02]  /*4470*/  UISETP.NE.AND UP6, UPT, UR15, 0x1, UPT ;  /* 0x000000010f00788c */ /* 0x000fe4000bfc5270 */
[----:B------:R-:W-:Y:S02]  /*4480*/  UISETP.NE.AND UP5, UPT, UR46, 0x1, UPT ;  /* 0x000000012e00788c */ /* 0x000fe4000bfa5270 */
[----:B------:R-:W-:-:S02]  /*4490*/  UPRMT UR37, UR10, 0x654, UR37 ;  /* 0x000006540a257896 */ /* 0x000fc40008000025 */
[----:B------:R-:W-:Y:S02]  /*44a0*/  USHF.R.U32.HI UR43, URZ, UR45, UR6 ;  /* 0x0000002dff2b7299 */ /* 0x000fe40008011606 */
[----:B------:R-:W-:Y:S02]  /*44b0*/  UPRMT UR40, UR10, 0x654, UR33 ;  /* 0x000006540a287896 */ /* 0x000fe40008000021 */
[----:B------:R-:W-:Y:S02]  /*44c0*/  UPRMT UR39, UR10, 0x654, UR25 ;  /* 0x000006540a277896 */ /* 0x000fe40008000019 */
[----:B------:R-:W-:Y:S02]  /*44d0*/  UPRMT UR38, UR10, 0x654, UR17 ;  /* 0x000006540a267896 */ /* 0x000fe40008000011 */
[----:B---3--:R-:W-:Y:S02]  /*44e0*/  USHF.R.U32.HI UR41, URZ, UR49, UR41 ;  /* 0x00000031ff297299 */ /* 0x008fe40008011629 */
[----:B------:R-:W-:-:S11]  /*44f0*/  UISETP.NE.AND UP2, UPT, UR4, 0x1, UPT ;  /* 0x000000010400788c */ /* 0x000fd6000bf45270 */
.L_x_94:
[C---:B------:R-:W-:Y:S02]  /*4500*/  LEA R12, R14.reuse, UR21, 0x3 ;  /* 0x000000150e0c7c11 */ /* 0x040fe4000f8e18ff */
[----:B------:R-:W-:Y:S02]  /*4510*/  SHF.L.U32 R9, R13, 0x1f, RZ ;  /* 0x0000001f0d097819 */ /* 0x000fe400000006ff */
[----:B------:R-:W-:Y:S02]  /*4520*/  LEA R10, R14, UR21, 0x4 ;  /* 0x000000150e0a7c11 */ /* 0x000fe4000f8e20ff */
[----:B--2---:R-:W2:Y:S02]  /*4530*/  SYNCS.PHASECHK.TRANS64.TRYWAIT P0, [R12+URZ+0x130], R9 ;  /* 0x000130090c0075a7 */ /* 0x004ea400080011ff */
[----:B--2---:R-:W-:Y:S05]  /*4540*/  @!P0 BRA `(.L_x_84) ;  /* 0x00000080004c8947 */ /* 0x004fea0003800000 */
.L_x_187:
[----:B--2---:R-:W2:Y:S01]  /*4550*/  LDS.128 R8, [R10+0x1a0] ;  /* 0x0001a0000a087984 */ /* 0x004ea20000000c00 */
[----:B------:R-:W-:Y:S01]  /*4560*/  UISETP.GE.AND UP0, UPT, UR42, 0x1, UPT ;  /* 0x000000012a00788c */ /* 0x000fe2000bf06270 */
[----:B------:R-:W-:Y:S01]  /*4570*/  @!PT LDS RZ, [RZ] ;  /* 0x00000000fffff984 */ /* 0x000fe20000000800 */
[----:B------:R-:W-:Y:S01]  /*4580*/  @!PT LDS RZ, [RZ] ;  /* 0x00000000fffff984 */ /* 0x000fe20000000800 */
[----:B------:R-:W-:Y:S01]  /*4590*/  @!PT LDS RZ, [RZ] ;  /* 0x00000000fffff984 */ /* 0x000fe20000000800 */
[----:B------:R-:W-:Y:S01]  /*45a0*/  @!PT LDS RZ, [RZ] ;  /* 0x00000000fffff984 */ /* 0x000fe20000000800 */
[----:B------:R3:W-:Y:S06]  /*45b0*/  MEMBAR.ALL.CTA ;  /* 0x0000000000007992 */ /* 0x0007ec0000008000 */
[----:B---3--:R-:W3:Y:S01]  /*45c0*/  FENCE.VIEW.ASYNC.S ;  /* 0x00000000000073c6 */ /* 0x008ee20000000000 */
[----:B--2---:R-:W-:Y:S11]  /*45d0*/  LOP3.LUT P0, RZ, R10, 0x1, RZ, 0xc0, !PT ;  /* 0x000000010aff7812 */ /* 0x004ff6000780c0ff */
[----:B------:R-:W-:Y:S02]  /*45e0*/  @!UPT UIADD3 URZ, UPT, UPT, URZ, URZ, URZ ;  /* 0x000000fffffff290 */ /* 0x000fe4000fffe0ff */
[----:B---3--:R-:W-:Y:S01]  /*45f0*/  VOTEU.ANY UP1, P0 ;  /* 0x0000000000ff7886 */ /* 0x008fe20000020100 */
[----:B------:R-:W-:Y:S11]  /*4600*/  PLOP3.LUT P0, PT, PT, PT, UP1, 0x80, 0x8 ;  /* 0x000000000008781c */ /* 0x000ff60003f0f018 */
[----:B------:R-:W-:Y:S02]  /*4610*/  @!UPT UIADD3 URZ, UPT, UPT, URZ, URZ, URZ ;  /* 0x000000fffffff290 */ /* 0x000fe4000fffe0ff */
[----:B------:R-:W-:Y:S02]  /*4620*/  @P0 SHF.R.U32.HI R0, RZ, 0x10, R9 ;  /* 0x00000010ff000819 */ /* 0x000fe40000011609 */
[----:B------:R-:W-:Y:S02]  /*4630*/  @P0 MOV R6, R8 ;  /* 0x0000000800060202 */ /* 0x000fe40000000f00 */
[----:B------:R-:W-:Y:S01]  /*4640*/  @P0 R2UR UR4, R0 ;  /* 0x00000000000402ca */ /* 0x000fe200000e0000 */
[----:B------:R-:W-:Y:S01]  /*4650*/  VIADD R0, R12, 0x140 ;  /* 0x000001400c007836 */ /* 0x000fe20000000000 */
[----:B------:R-:W-:Y:S02]  /*4660*/  @P0 LOP3.LUT R8, R9, 0xffff, RZ, 0xc0, !PT ;  /* 0x0000ffff09080812 */ /* 0x000fe400078ec0ff */
[----:B------:R-:W-:Y:S02]  /*4670*/  @P0 R2UR UR6, R6 ;  /* 0x00000000060602ca */ /* 0x000fe400000e0000 */
[----:B------:R-:W-:Y:S02]  /*4680*/  PRMT R0, RZ, 0x654, R0 ;  /* 0x00000654ff007816 */ /* 0x000fe40000000000 */
[----:B------:R-:W-:Y:S02]  /*4690*/  @P0 R2UR UR5, R8 ;  /* 0x00000000080502ca */ /* 0x000fe400000e0000 */
[----:B------:R2:W-:Y:S03]  /*46a0*/  SYNCS.ARRIVE.TRANS64.RED.A1T0 RZ, [R0+URZ], RZ ;  /* 0x000000ff00ff79a7 */ /* 0x0005e600081004ff */
[----:B------:R-:W-:Y:S04]  /*46b0*/  @UP1 UMOV UR29, UR4 ;  /* 0x00000004001d1c82 */ /* 0x000fe80008000000 */
[----:B------:R-:W-:Y:S04]  /*46c0*/  @UP1 UMOV UR14, UR6 ;  /* 0x00000006000e1c82 */ /* 0x000fe80008000000 */
[----:B------:R-:W-:Y:S01]  /*46d0*/  @UP1 UMOV UR13, UR5 ;  /* 0x00000005000d1c82 */ /* 0x000fe20008000000 */
[----:B------:R-:W-:Y:S05]  /*46e0*/  BRA.U !UP0, `(.L_x_85) ;  /* 0x0000000108a47547 */ /* 0x000fea000b800000 */
[----:B------:R-:W-:Y:S02]  /*46f0*/  UIMAD.WIDE.U32 UR18, UR13, UR47, URZ ;  /* 0x0000002f0d1272a5 */ /* 0x000fe4000f8e00ff */
[----:B------:R-:W-:Y:S02]  /*4700*/  UIMAD.WIDE.U32 UR26, UR14, UR44, URZ ;  /* 0x0000002c0e1a72a5 */ /* 0x000fe4000f8e00ff */
[----:B------:R-:W-:Y:S02]  /*4710*/  USEL UR4, UR30, UR41, !UP5 ;  /* 0x000000291e047287 */ /* 0x000fe4000e800000 */
[----:B------:R-:W-:Y:S02]  /*4720*/  USEL UR7, UR31, UR43, !UP6 ;  /* 0x0000002b1f077287 */ /* 0x000fe4000f000000 */
[----:B-1----:R-:W-:Y:S02]  /*4730*/  UIMAD.WIDE.U32 UR8, UR4, UR22, URZ ;  /* 0x00000016040872a5 */ /* 0x002fe4000f8e00ff */
[----:B------:R-:W-:Y:S01]  /*4740*/  UIMAD.WIDE.U32 UR10, UR7, UR22, URZ ;  /* 0x00000016070a72a5 */ /* 0x000fe2000f8e00ff */
[----:B------:R-:W-:Y:S02]  /*4750*/  UMOV UR5, UR19 ;  /* 0x0000001300057c82 */ /* 0x000fe40008000000 */
[----:B------:R-:W-:Y:S03]  /*4760*/  USHF.R.U32.HI UR6, URZ, UR49, UR5 ;  /* 0x00000031ff067299 */ /* 0x000fe60008011605 */
[----:B------:R-:W-:Y:S01]  /*4770*/  UMOV UR5, UR27 ;  /* 0x0000001b00057c82 */ /* 0x000fe20008000000 */
[----:B------:R-:W-:Y:S02]  /*4780*/  USEL UR6, UR13, UR6, !UP5 ;  /* 0x000000060d067287 */ /* 0x000fe4000e800000 */
[----:B------:R-:W-:Y:S03]  /*4790*/  USHF.R.U32.HI UR12, URZ, UR45, UR5 ;  /* 0x0000002dff0c7299 */ /* 0x000fe60008011605 */
[----:B------:R-:W-:Y:S02]  /*47a0*/  UMOV UR5, UR9 ;  /* 0x0000000900057c82 */ /* 0x000fe40008000000 */
[----:B------:R-:W-:Y:S03]  /*47b0*/  @UP4 USHF.R.U32.HI UR4, URZ, UR23, UR5 ;  /* 0x00000017ff044299 */ /* 0x000fe60008011605 */
[----:B------:R-:W-:Y:S01]  /*47c0*/  UMOV UR5, UR11 ;  /* 0x0000000b00057c82 */ /* 0x000fe20008000000 */
[----:B------:R-:W-:Y:S02]  /*47d0*/  UIMAD UR4, UR42, UR4, URZ ;  /* 0x000000042a0472a4 */ /* 0x000fe4000f8e02ff */
[----:B------:R-:W-:Y:S02]  /*47e0*/  @UP4 USHF.R.U32.HI UR7, URZ, UR23, UR5 ;  /* 0x00000017ff074299 */ /* 0x000fe40008011605 */
[----:B------:R-:W-:Y:S02]  /*47f0*/  UIMAD.WIDE.U32 UR10, UR6, UR22, URZ ;  /* 0x00000016060a72a5 */ /* 0x000fe4000f8e00ff */
[----:B------:R-:W-:Y:S02]  /*4800*/  USEL UR5, UR14, UR12, !UP6 ;  /* 0x0000000c0e057287 */ /* 0x000fe4000f000000 */
[----:B------:R-:W-:Y:S02]  /*4810*/  UIMAD UR8, UR42, UR7, URZ ;  /* 0x000000072a0872a4 */ /* 0x000fe4000f8e02ff */
[----:B------:R-:W-:Y:S03]  /*4820*/  UISETP.GE.AND UP0, UPT, UR6, UR4, UPT ;  /* 0x000000040600728c */ /* 0x000fe6000bf06270 */
[----:B------:R-:W-:Y:S01]  /*4830*/  UMOV UR4, UR11 ;  /* 0x0000000b00047c82 */ /* 0x000fe20008000000 */
[----:B------:R-:W-:Y:S02]  /*4840*/  UISETP.GE.OR UP0, UPT, UR5, UR8, UP0 ;  /* 0x000000080500728c */ /* 0x000fe40008706670 */
[----:B------:R-:W-:Y:S02]  /*4850*/  USHF.R.U32.HI UR4, URZ, UR23, UR4 ;  /* 0x00000017ff047299 */ /* 0x000fe40008011604 */
[----:B------:R-:W-:Y:S02]  /*4860*/  UIMAD.WIDE.U32 UR8, UR5, UR22, URZ ;  /* 0x00000016050872a5 */ /* 0x000fe4000f8e00ff */
[----:B------:R-:W-:Y:S04]  /*4870*/  USEL UR10, UR6, UR4, !UP4 ;  /* 0x00000004060a7287 */ /* 0x000fe8000e000000 */
[----:B------:R-:W-:Y:S01]  /*4880*/  UIADD3 UR11, UPT, UPT, -UR10, URZ, URZ ;  /* 0x000000ff0a0b7290 */ /* 0x000fe2000fffe1ff */
[----:B------:R-:W-:Y:S02]  /*4890*/  @!UP0 UMOV UR4, UR9 ;  /* 0x0000000900048c82 */ /* 0x000fe40008000000 */
[----:B------:R-:W-:Y:S02]  /*48a0*/  @!UP0 USHF.R.U32.HI UR4, URZ, UR23, UR4 ;  /* 0x00000017ff048299 */ /* 0x000fe40008011604 */
[----:B------:R-:W-:Y:S02]  /*48b0*/  UIMAD UR8, UR42, UR11, UR6 ;  /* 0x0000000b2a0872a4 */ /* 0x000fe4000f8e0206 */
[----:B------:R-:W-:Y:S04]  /*48c0*/  @!UP0 USEL UR4, UR5, UR4, !UP4 ;  /* 0x0000000405048287 */ /* 0x000fe8000e000000 */
[----:B------:R-:W-:Y:S02]  /*48d0*/  @!UP0 UIMAD UR8, UR7, UR8, UR4 ;  /* 0x00000008070882a4 */ /* 0x000fe4000f8e0204 */
[----:B------:R-:W-:Y:S02]  /*48e0*/  @!UP0 UIADD3 UR9, UPT, UPT, UR10, -UR4, URZ ;  /* 0x800000040a098290 */ /* 0x000fe4000fffe0ff */
[----:B------:R-:W-:Y:S02]  /*48f0*/  UIADD3 UR4, UPT, UPT, -UR5, URZ, URZ ;  /* 0x000000ff05047290 */ /* 0x000fe4000fffe1ff */
[----:B------:R-:W-:Y:S02]  /*4900*/  UIADD3 UR7, UPT, UPT, -UR6, URZ, URZ ;  /* 0x000000ff06077290 */ /* 0x000fe4000fffe1ff */
[----:B------:R-:W-:Y:S02]  /*4910*/  @!UP0 UIMAD UR6, UR9, UR42, UR5 ;  /* 0x0000002a090682a4 */ /* 0x000fe4000f8e0205 */
[----:B------:R-:W-:Y:S02]  /*4920*/  UIMAD UR14, UR15, UR4, UR14 ;  /* 0x000000040f0e72a4 */ /* 0x000fe4000f8e020e */
[----:B------:R-:W-:Y:S01]  /*4930*/  UIMAD UR13, UR46, UR7, UR13 ;  /* 0x000000072e0d72a4 */ /* 0x000fe2000f8e020d */
[----:B------:R-:W-:Y:S02]  /*4940*/  @!UP0 UMOV UR5, UR8 ;  /* 0x0000000800058c82 */ /* 0x000fe40008000000 */
[----:B------:R-:W-:Y:S02]  /*4950*/  UIMAD UR14, UR5, UR15, UR14 ;  /* 0x0000000f050e72a4 */ /* 0x000fe4000f8e020e */
[----:B------:R-:W-:Y:S11]  /*4960*/  UIMAD UR13, UR6, UR46, UR13 ;  /* 0x0000002e060d72a4 */ /* 0x000ff6000f8e020d */
[----:B------:R-:W-:Y:S01]  /*4970*/  @!UPT UIADD3 URZ, UPT, UPT, URZ, URZ, URZ ;  /* 0x000000fffffff290 */ /* 0x000fe2000fffe0ff */
.L_x_85:
[----:B------:R-:W3:Y:S01]  /*4980*/  @!UP2 LDCU.128 UR8, c[0x0][0xb10] ;  /* 0x00016200ff08a7ac */ /* 0x000ee20008000c00 */
[C---:B------:R-:W-:Y:S02]  /*4990*/  ISETP.NE.U32.AND P1, PT, R4.reuse, RZ, PT ;  /* 0x000000ff0400720c */ /* 0x040fe40003f25070 */
[----:B------:R-:W-:Y:S02]  /*49a0*/  ISETP.NE.U32.AND P0, PT, R4, RZ, PT ;  /* 0x000000ff0400720c */ /* 0x000fe40003f05070 */
[C---:B------:R-:W-:Y:S02]  /*49b0*/  ISETP.NE.AND.EX P1, PT, R5.reuse, RZ, PT, P1 ;  /* 0x000000ff0500720c */ /* 0x040fe40003f25310 */
[----:B------:R-:W-:Y:S01]  /*49c0*/  ISETP.NE.AND.EX P0, PT, R5, RZ, PT, P0 ;  /* 0x000000ff0500720c */ /* 0x000fe20003f05300 */
[----:B------:R-:W4:Y:S01]  /*49d0*/  @!UP2 LDCU UR5, c[0x0][0xb0c] ;  /* 0x00016180ff05a7ac */ /* 0x000f220008000800 */
[----:B------:R-:W-:Y:S01]  /*49e0*/  SHF.L.U32 R9, R15, 0x1f, RZ ;  /* 0x0000001f0f097819 */ /* 0x000fe200000006ff */
[----:B------:R-:W-:Y:S02]  /*49f0*/  USHF.L.U32 UR35, UR16, 0x7, URZ ;  /* 0x0000000710237899 */ /* 0x000fe400080006ff */
[----:B------:R-:W-:Y:S02]  /*4a00*/  USHF.L.U32 UR34, UR20, 0x8, URZ ;  /* 0x0000000814227899 */ /* 0x000fe400080006ff */
[----:B---3--:R-:W-:Y:S07]  /*4a10*/  UIMAD.WIDE.U32 UR6, UR14, UR8, URZ ;  /* 0x000000080e0672a5 */ /* 0x008fee000f8e00ff */
[----:B------:R-:W-:Y:S01]  /*4a20*/  @!UP2 UMOV UR4, UR7 ;  /* 0x000000070004ac82 */ /* 0x000fe20008000000 */
[----:B----4-:R-:W-:Y:S02]  /*4a30*/  @!UP2 UISETP.NE.AND UP0, UPT, UR5, 0x1, UPT ;  /* 0x000000010500a88c */ /* 0x010fe4000bf05270 */
[----:B------:R-:W-:Y:S02]  /*4a40*/  @!UP2 USHF.R.U32.HI UR4, URZ, UR9, UR4 ;  /* 0x00000009ff04a299 */ /* 0x000fe40008011604 */
[----:B------:R-:W-:Y:S02]  /*4a50*/  UIMAD.WIDE.U32 UR6, UR13, UR11, URZ ;  /* 0x0000000b0d0672a5 */ /* 0x000fe4000f8e00ff */
[----:B------:R-:W-:Y:S02]  /*4a60*/  @!UP2 USEL UR8, UR14, UR4, !UP0 ;  /* 0x000000040e08a287 */ /* 0x000fe4000c000000 */
[----:B------:R-:W-:Y:S03]  /*4a70*/  @!UP2 UISETP.NE.AND UP0, UPT, UR10, 0x1, UPT ;  /* 0x000000010a00a88c */ /* 0x000fe6000bf05270 */
[----:B------:R-:W-:Y:S02]  /*4a80*/  @!UP2 UMOV UR6, UR7 ;  /* 0x000000070006ac82 */ /* 0x000fe40008000000 */
[----:B------:R-:W3:Y:S02]  /*4a90*/  @!UP2 LDCU UR4, c[0x0][0xb20] ;  /* 0x00016400ff04a7ac */ /* 0x000ee40008000800 */
[----:B---3--:R-:W-:Y:S04]  /*4aa0*/  @!UP2 USHF.R.U32.HI UR6, URZ, UR4, UR6 ;  /* 0x00000004ff06a299 */ /* 0x008fe80008011606 */
[----:B------:R-:W-:Y:S04]  /*4ab0*/  @!UP2 USEL UR6, UR13, UR6, !UP0 ;  /* 0x000000060d06a287 */ /* 0x000fe8000c000000 */
[----:B------:R-:W-:Y:S02]  /*4ac0*/  @!UP2 UIADD3 UR4, UPT, UPT, -UR8, UR6, URZ ;  /* 0x000000060804a290 */ /* 0x000fe4000fffe1ff */
[----:B------:R-:W-:Y:S02]  /*4ad0*/  @!UP2 UIADD3 UR6, UPT, UPT, UR8, -UR6, URZ ;  /* 0x800000060806a290 */ /* 0x000fe4000fffe0ff */
[----:B------:R-:W-:Y:S02]  /*4ae0*/  @!UP2 UIMAD UR14, UR4, UR5, UR14 ;  /* 0x00000005040ea2a4 */ /* 0x000fe4000f8e020e */
[----:B------:R-:W-:Y:S01]  /*4af0*/  @!UP2 UIMAD UR13, UR6, UR10, UR13 ;  /* 0x0000000a060da2a4 */ /* 0x000fe2000f8e020d */
[----:B------:R-:W-:Y:S11]  /*4b00*/  BRA.U UP3, `(.L_x_86) ;  /* 0x0000000103107547 */ /* 0x000ff6000b800000 */
[----:B--2---:R-:W-:Y:S04]  /*4b10*/  MOV R0, UR48 ;  /* 0x0000003000007c02 */ /* 0x004fe80008000f00 */
[----:B------:R-:W-:Y:S04]  /*4b20*/  SHF.L.U32 R11, R0, 0x1f, RZ ;  /* 0x0000001f000b7819 */ /* 0x000fe800000006ff */
[----:B------:R-:W2:Y:S02]  /*4b30*/  SYNCS.PHASECHK.TRANS64.TRYWAIT P2, [UR21+0x128], R11 ;  /* 0x0001280bff0075a7 */ /* 0x000ea40008041115 */
[----:B--2---:R-:W-:Y:S05]  /*4b40*/  @!P2 BRA `(.L_x_87) ;  /* 0x0000007800e0a947 */ /* 0x004fea0003800000 */
.L_x_86:
[----:B------:R-:W-:Y:S05]  /*4b50*/  @!P1 BRA `(.L_x_88) ;  /* 0x0000000000309947 */ /* 0x000fea0003800000 */
[----:B------:R-:W-:Y:S01]  /*4b60*/  ISETP.NE.U32.AND P1, PT, R2, RZ, PT ;  /* 0x000000ff0200720c */ /* 0x000fe20003f25070 */
[----:B------:R-:W3:Y:S01]  /*4b70*/  LDCU.64 UR4, c[0x0][0x358] ;  /* 0x00006b00ff0477ac */ /* 0x000ee20008000a00 */
[----:B------:R-:W-:Y:S02]  /*4b80*/  IMAD.MOV.U32 R158, RZ, RZ, 0x1 ;  /* 0x00000001ff9e7424 */ /* 0x000fe400078e00ff */
[----:B------:R-:W-:Y:S11]  /*4b90*/  ISETP.NE.AND.EX P1, PT, R3, RZ, PT, P1 ;  /* 0x000000ff0300720c */ /* 0x000ff60003f25310 */
[----:B------:R-:W-:Y:S02]  /*4ba0*/  @!UPT UIADD3 URZ, UPT, UPT, URZ, URZ, URZ ;  /* 0x000000fffffff290 */ /* 0x000fe4000fffe0ff */
[----:B--2---:R-:W2:Y:S01]  /*4bb0*/  @P1 LDC.64 R10, c[0x0][0x888] ;  /* 0x00022200ff0a1b82 */ /* 0x004ea20000000a00 */
[----:B------:R-:W-:Y:S04]  /*4bc0*/  @P1 IMAD R0, R4, UR36, RZ ;  /* 0x0000002404001c24 */ /* 0x000fe8000f8e02ff */
[----:B--2---:R-:W-:Y:S04]  /*4bd0*/  @P1 IMAD.WIDE R10, R0, 0x4, R10 ;  /* 0x00000004000a1825 */ /* 0x004fe800078e020a */
[----:B------:R-:W-:Y:S01]  /*4be0*/  HFMA2 R0, -RZ, RZ, 0, 5.9604644775390625e-08 ;  /* 0x00000001ff007431 */ /* 0x000fe200000001ff */
[----:B---3-5:R3:W5:Y:S04]  /*4bf0*/  @P1 LDG.E R73, desc[UR4][R10.64] ;  /* 0x000000040a491981 */ /* 0x028768000c1e1900 */
[----:B------:R-:W-:Y:S01]  /*4c00*/  @!P1 PRMT R158, R0, 0x7610, R158 ;  /* 0x00007610009e9816 */ /* 0x000fe2000000009e */
[----:B---3--:R-:W4:Y:S06]  /*4c10*/  @!P1 LDC R73, c[0x0][0x880] ;  /* 0x00022000ff499b82 */ /* 0x008f2c0000000800 */
.L_x_88:
[----:B----45:R-:W-:Y:S01]  /*4c20*/  @!P0 FSETP.EQ.AND P1, PT, R73, RZ, PT ;  /* 0x000000ff4900820b */ /* 0x030fe20003f22000 */
[----:B------:R-:W-:Y:S01]  /*4c30*/  @!UPT UIADD3 URZ, UPT, UPT, URZ, URZ, URZ ;  /* 0x000000fffffff290 */ /* 0x000fe2000fffe0ff */
[----:B------:R-:W-:Y:S11]  /*4c40*/  @!P0 BRA `(.L_x_89) ;  /* 0x0000000000188947 */ /* 0x000ff60003800000 */
[----:B------:R-:W-:Y:S02]  /*4c50*/  LOP3.LUT P0, RZ, R158, 0xff, RZ, 0xc0, !PT ;  /* 0x000000ff9eff7812 */ /* 0x000fe4000780c0ff */
[----:B------:R-:W-:Y:S04]  /*4c60*/  ISETP.NE.U32.AND P1, PT, R2, RZ, PT ;  /* 0x000000ff0200720c */ /* 0x000fe80003f25070 */
[----:B------:R-:W-:Y:S04]  /*4c70*/  ISETP.NE.AND.EX P1, PT, R3, RZ, PT, P1 ;  /* 0x000000ff0300720c */ /* 0x000fe80003f25310 */
[----:B------:R-:W-:Y:S03]  /*4c80*/  PLOP3.LUT P1, PT, P1, PT, PT, 0x8, 0x80 ;  /* 0x000000000080781c */ /* 0x000fe60000f2e170 */
[----:B------:R-:W-:Y:S11]  /*4c90*/  @P0 FSETP.EQ.AND P1, PT, R73, RZ, PT ;  /* 0x000000ff4900020b */ /* 0x000ff60003f22000 */
[----:B------:R-:W-:Y:S02]  /*4ca0*/  @!UPT UIADD3 URZ, UPT, UPT, URZ, URZ, URZ ;  /* 0x000000fffffff290 */ /* 0x000fe4000fffe0ff */
.L_x_89:
[----:B------:R-:W3:Y:S01]  /*4cb0*/  SYNCS.PHASECHK.TRANS64.TRYWAIT P2, [UR21+0x100], R9 ;  /* 0x00010009ff0075a7 */ /* 0x000ee20008041115 */
[----:B------:R-:W-:Y:S04]  /*4cc0*/  ELECT P0, URZ, PT ;  /* 0x0000000000ff782f */ /* 0x000fe80003800000 */
[----:B------:R-:W-:Y:S11]  /*4cd0*/  PLOP3.LUT P1, PT, P1, P0, PT, 0xf2, 0x2f ;  /* 0x00000000002f781c */ /* 0x000ff60000f21e72 */
[----:B------:R-:W-:Y:S02]  /*4ce0*/  @!UPT UIADD3 URZ, UPT, UPT, URZ, URZ, URZ ;  /* 0x000000fffffff290 */ /* 0x000fe4000fffe0ff */
[----:B------:R-:W-:Y:S05]  /*4cf0*/  @!P1 IADD3 R8, P0, PT, R16, 0x580, RZ ;  /* 0x0000058010089810 */ /* 0x000fea0007f1e0ff */
[----:B------:R-:W-:Y:S01]  /*4d00*/  @!P1 IMAD.X R6, RZ, RZ, R17, P0 ;  /* 0x000000ffff069224 */ /* 0x000fe200000e0611 */
[----:B---3--:R-:W-:Y:S07]  /*4d10*/  @!P2 BRA `(.L_x_90) ;  /* 0x000000780084a947 */ /* 0x008fee0003800000 */
.L_x_190:
[----:B------:R-:W-:Y:S01]  /*4d20*/  @!P1 R2UR UR5, R8 ;  /* 0x00000000080592ca */ /* 0x000fe200000e0000 */
[----:B------:R-:W-:Y:S01]  /*4d30*/  VOTEU.ALL UP0, P1 ;  /* 0x0000000000ff7886 */ /* 0x000fe20000800000 */
[----:B------:R-:W-:Y:S01]  /*4d40*/  @!P1 R2UR UR4, R6 ;  /* 0x00000000060492ca */ /* 0x000fe200000e0000 */
[----:B--2---:R-:W-:Y:S01]  /*4d50*/  @!P1 IMAD.MOV.U32 R0, RZ, RZ, 0x2000 ;  /* 0x00002000ff009424 */ /* 0x004fe200078e00ff */
[----:B------:R-:W-:Y:S01]  /*4d60*/  UMOV UR6, 0x0 ;  /* 0x0000000000067882 */ /* 0x000fe20000000000 */
[----:B------:R-:W-:Y:S01]  /*4d70*/  UMOV UR7, 0x10000000 ;  /* 0x1000000000077882 */ /* 0x000fe20000000000 */
[----:B------:R-:W-:Y:S01]  /*4d80*/  @!UP0 UIADD3 UR32, UPT, UPT, UR21, 0x200, URZ ;  /* 0x0000020015208890 */ /* 0x000fe2000fffe0ff */
[----:B------:R-:W-:Y:S01]  /*4d90*/  @!P1 IADD3 R8, P0, PT, R16, 0x580, RZ ;  /* 0x0000058010089810 */ /* 0x000fe20007f1e0ff */
[----:B------:R-:W-:Y:S04]  /*4da0*/  VOTEU.ALL UP0, P1 ;  /* 0x0000000000ff7886 */ /* 0x000fe80000800000 */
[----:B------:R-:W-:Y:S02]  /*4db0*/  @!P1 IMAD.X R6, RZ, RZ, R17, P0 ;  /* 0x000000ffff069224 */ /* 0x000fe400000e0611 */
[----:B------:R-:W-:Y:S02]  /*4dc0*/  IMAD.U32 R10, RZ, RZ, UR5 ;  /* 0x00000005ff0a7e24 */ /* 0x000fe4000f8e00ff */
[----:B------:R-:W-:Y:S03]  /*4dd0*/  IMAD.U32 R11, RZ, RZ, UR4 ;  /* 0x00000004ff0b7e24 */ /* 0x000fe6000f8e00ff */
[----:B------:R-:W-:Y:S02]  /*4de0*/  @!P1 R2UR UR4, R10 ;  /* 0x000000000a0492ca */ /* 0x000fe400000e0000 */
[----:B------:R-:W-:Y:S11]  /*4df0*/  @!P1 R2UR UR5, R11 ;  /* 0x000000000b0592ca */ /* 0x000ff600000e0000 */
[----:B------:R-:W-:Y:S02]  /*4e00*/  @!UPT UIADD3 URZ, UPT, UPT, URZ, URZ, URZ ;  /* 0x000000fffffff290 */ /* 0x000fe4000fffe0ff */
[----:B------:R2:W-:Y:S01]  /*4e10*/  @!UP0 UTMALDG.3D [UR32], [UR4], desc[UR6] ;  /* 0x00000620040085b4 */ /* 0x0005e20008011000 */
[----:B------:R2:W-:Y:S01]  /*4e20*/  @!P1 SYNCS.ARRIVE.TRANS64.RED.A0TR RZ, [UR21+0xe0], R0 ;  /* 0x0000e000ffff99a7 */ /* 0x0005e20008300415 */
[----:B------:R-:W-:Y:S01]  /*4e30*/  SYNCS.ARRIVE.TRANS64.RED.A1T0 RZ, [UR40], RZ ;  /* 0x000000ffffff79a7 */ /* 0x000fe20008100428 */
[----:B------:R-:W3:Y:S02]  /*4e40*/  SYNCS.PHASECHK.TRANS64.TRYWAIT P2, [UR21+0x108], R9 ;  /* 0x00010809ff0075a7 */ /* 0x000ee40008041115 */
[----:B--23--:R-:W-:Y:S05]  /*4e50*/  @!P2 BRA `(.L_x_91) ;  /* 0x00000078004ca947 */ /* 0x00cfea0003800000 */
.L_x_192:
        /* <DEDUP_REMOVED lines=8> */
[----:B------:R-:W-:Y:S01]  /*4ee0*/  @!UP0 UIADD3 UR24, UPT, UPT, UR21, 0x2200, URZ ;  /* 0x0000220015188890 */ /* 0x000fe2000fffe0ff */
[----:B------:R-:W-:Y:S01]  /*4ef0*/  VOTEU.ALL UP0, P1 ;  /* 0x0000000000ff7886 */ /* 0x000fe20000800000 */
[----:B------:R-:W-:Y:S01]  /*4f00*/  UMOV UR27, UR35 ;  /* 0x00000023001b7c82 */ /* 0x000fe20008000000 */
[----:B------:R-:W-:Y:S02]  /*4f10*/  UMOV UR28, UR36 ;  /* 0x00000024001c7c82 */ /* 0x000fe40008000000 */
[----:B------:R-:W-:Y:S02]  /*4f20*/  IMAD.U32 R10, RZ, RZ, UR5 ;  /* 0x00000005ff0a7e24 */ /* 0x000fe4000f8e00ff */
[----:B------:R-:W-:Y:S02]  /*4f30*/  IMAD.U32 R11, RZ, RZ, UR4 ;  /* 0x00000004ff0b7e24 */ /* 0x000fe4000f8e00ff */
[----:B------:R-:W-:Y:S01]  /*4f40*/  @!P1 IMAD.X R6, RZ, RZ, R17, P0 ;  /* 0x000000ffff069224 */ /* 0x000fe200000e0611 */
        /* <DEDUP_REMOVED lines=8> */
.L_x_194:
[----:B------:R-:W-:Y:S01]  /*4fd0*/  @!P1 R2UR UR5, R8 ;  /* 0x00000000080592ca */ /* 0x000fe200000e0000 */
[----:B------:R-:W-:Y:S01]  /*4fe0*/  VOTEU.ALL UP0, P1 ;  /* 0x0000000000ff7886 */ /* 0x000fe20000800000 */
[----:B------:R-:W-:Y:S01]  /*4ff0*/  @!P1 R2UR UR4, R6 ;  /* 0x00000000060492ca */ /* 0x000fe200000e0000 */
[----:B--2---:R-:W-:Y:S01]  /*5000*/  @!P1 IMAD.MOV.U32 R0, RZ, RZ, 0x2000 ;  /* 0x00002000ff009424 */ /* 0x004fe200078e00ff */
[----:B------:R-:W-:Y:S01]  /*5010*/  UMOV UR6, 0x0 ;  /* 0x0000000000067882 */ /* 0x000fe20000000000 */
[----:B------:R-:W-:Y:S01]  /*5020*/  UMOV UR7, 0x10000000 ;  /* 0x1000000000077882 */ /* 0x000fe20000000000 */
[----:B------:R-:W-:Y:S01]  /*5030*/  @!UP0 UIADD3 UR18, UPT, UPT, UR34, 0x80, URZ ;  /* 0x0000008022128890 */ /* 0x000fe2000fffe0ff */
[----:B------:R-:W-:Y:S01]  /*5040*/  VIADD R14, R14, 0x1 ;  /* 0x000000010e0e7836 */ /* 0x000fe20000000000 */
[----:B------:R-:W-:Y:S01]  /*5050*/  @!UP0 UIADD3 UR16, UPT, UPT, UR21, 0x4200, URZ ;  /* 0x0000420015108890 */ /* 0x000fe2000fffe0ff */
[----:B------:R-:W-:Y:S01]  /*5060*/  VOTEU.ALL UP0, P1 ;  /* 0x0000000000ff7886 */ /* 0x000fe20000800000 */
[----:B------:R-:W-:Y:S01]  /*5070*/  UMOV UR19, UR35 ;  /* 0x0000002300137c82 */ /* 0x000fe20008000000 */
[----:B------:R-:W-:Y:S02]  /*5080*/  UMOV UR20, UR36 ;  /* 0x0000002400147c82 */ /* 0x000fe40008000000 */
        /* <DEDUP_REMOVED lines=10> */
.L_x_196:
[----:B------:R-:W-:Y:S01]  /*5130*/  @!P1 IADD3 R6, P0, PT, R16, 0x580, RZ ;  /* 0x0000058010069810 */ /* 0x000fe20007f1e0ff */
[----:B------:R-:W-:Y:S01]  /*5140*/  VOTEU.ALL UP0, P1 ;  /* 0x0000000000ff7886 */ /* 0x000fe20000800000 */
[----:B------:R-:W-:Y:S01]  /*5150*/  UMOV UR6, 0x0 ;  /* 0x0000000000067882 */ /* 0x000fe20000000000 */
[----:B------:R-:W-:Y:S01]  /*5160*/  UMOV UR7, 0x10000000 ;  /* 0x1000000000077882 */ /* 0x000fe20000000000 */
[----:B------:R-:W-:Y:S01]  /*5170*/  @!P1 R2UR UR5, R6 ;  /* 0x00000000060592ca */ /* 0x000fe200000e0000 */
[----:B--2---:R-:W-:Y:S01]  /*5180*/  @!P1 IMAD.X R0, RZ, RZ, R17, P0 ;  /* 0x000000ffff009224 */ /* 0x004fe200000e0611 */
[----:B------:R-:W-:Y:S01]  /*5190*/  @!UP0 UIADD3 UR10, UPT, UPT, UR34, 0xc0, URZ ;  /* 0x000000c0220a8890 */ /* 0x000fe2000fffe0ff */
[----:B------:R-:W-:Y:S01]  /*51a0*/  R2UR UR16, R160 ;  /* 0x00000000a01072ca */ /* 0x000fe200000e0000 */
[----:B------:R-:W-:Y:S01]  /*51b0*/  @!UP0 UIADD3 UR8, UPT, UPT, UR21, 0x6200, URZ ;  /* 0x0000620015088890 */ /* 0x000fe2000fffe0ff */
[----:B------:R-:W-:Y:S01]  /*51c0*/  ISETP.NE.AND P0, PT, R14, 0x2, PT ;  /* 0x000000020e00780c */ /* 0x000fe20003f05270 */
[----:B------:R-:W-:Y:S01]  /*51d0*/  @!UP0 UIADD3 UR9, UPT, UPT, UR21, 0xf8, URZ ;  /* 0x000000f815098890 */ /* 0x000fe2000fffe0ff */
[----:B------:R-:W-:Y:S01]  /*51e0*/  @!P1 R2UR UR4, R0 ;  /* 0x00000000000492ca */ /* 0x000fe200000e0000 */
[----:B------:R-:W-:Y:S01]  /*51f0*/  VOTEU.ALL UP0, P1 ;  /* 0x0000000000ff7886 */ /* 0x000fe20000800000 */
[----:B------:R-:W-:Y:S01]  /*5200*/  UMOV UR11, UR35 ;  /* 0x00000023000b7c82 */ /* 0x000fe20008000000 */
[----:B------:R-:W-:Y:S01]  /*5210*/  UMOV UR12, UR36 ;  /* 0x00000024000c7c82 */ /* 0x000fe20008000000 */
[----:B------:R-:W-:Y:S01]  /*5220*/  SEL R0, RZ, 0x1, P0 ;  /* 0x00000001ff007807 */ /* 0x000fe20000000000 */
[----:B------:R-:W-:Y:S01]  /*5230*/  UIADD3 UR20, UPT, UPT, UR13, UR59, URZ ;  /* 0x0000003b0d147290 */ /* 0x000fe2000fffe0ff */
[----:B------:R-:W-:Y:S01]  /*5240*/  IMAD.U32 R8, RZ, RZ, UR5 ;  /* 0x00000005ff087e24 */ /* 0x000fe2000f8e00ff */
[----:B------:R-:W-:Y:S01]  /*5250*/  LOP3.LUT R15, R15, 0x1, RZ, 0x3c, !PT ;  /* 0x000000010f0f7812 */ /* 0x000fe200078e3cff */
[----:B------:R-:W-:Y:S01]  /*5260*/  UPLOP3.LUT UP3, UPT, UPT, UPT, UPT, 0x80, 0x8 ;  /* 0x000000000008789c */ /* 0x000fe20003f6f070 */
[----:B------:R-:W-:Y:S01]  /*5270*/  LOP3.LUT R13, R13, R0, RZ, 0x3c, !PT ;  /* 0x000000000d0d7212 */ /* 0x000fe200078e3cff */
[----:B------:R-:W-:Y:S01]  /*5280*/  UIADD3 UR16, UPT, UPT, UR14, UR16, URZ ;  /* 0x000000100e107290 */ /* 0x000fe2000fffe0ff */
[----:B------:R-:W-:Y:S01]  /*5290*/  SEL R14, R14, RZ, P0 ;  /* 0x000000ff0e0e7207 */ /* 0x000fe20000000000 */
[----:B------:R-:W-:Y:S01]  /*52a0*/  UMOV UR36, UR29 ;  /* 0x0000001d00247c82 */ /* 0x000fe20008000000 */
[----:B------:R-:W-:Y:S01]  /*52b0*/  IMAD.U32 R9, RZ, RZ, UR4 ;  /* 0x00000004ff097e24 */ /* 0x000fe2000f8e00ff */
[----:B------:R-:W-:Y:S04]  /*52c0*/  @!P1 R2UR UR4, R8 ;  /* 0x00000000080492ca */ /* 0x000fe800000e0000 */
[----:B------:R-:W-:Y:S11]  /*52d0*/  @!P1 R2UR UR5, R9 ;  /* 0x00000000090592ca */ /* 0x000ff600000e0000 */
[----:B------:R-:W-:Y:S02]  /*52e0*/  @!UPT UIADD3 URZ, UPT, UPT, URZ, URZ, URZ ;  /* 0x000000fffffff290 */ /* 0x000fe4000fffe0ff */
[----:B------:R2:W-:Y:S01]  /*52f0*/  @!UP0 UTMALDG.3D [UR8], [UR4], desc[UR6] ;  /* 0x00000608040085b4 */ /* 0x0005e20008011000 */
[----:B------:R2:W-:Y:S01]  /*5300*/  @!P1 SYNCS.ARRIVE.TRANS64.RED.A0TR RZ, [UR21+0xf8], R7 ;  /* 0x0000f807ffff99a7 */ /* 0x0005e20008300415 */
[----:B------:R-:W-:Y:S01]  /*5310*/  SYNCS.ARRIVE.TRANS64.RED.A1T0 RZ, [UR37], RZ ;  /* 0x000000ffffff79a7 */ /* 0x000fe20008100425 */
[----:B------:R-:W-:Y:S05]  /*5320*/  BRA.U UP1, `(.L_x_94) ;  /* 0xfffffff101747547 */ /* 0x000fea000b83ffff */
[----:B------:R-:W-:-:S04]  /*5330*/  SHF.L.U32 R3, R15, 0x1f, RZ ;  /* 0x0000001f0f037819 */ /* 0x000fc800000006ff */
[----:B------:R-:W3:Y:S02]  /*5340*/  SYNCS.PHASECHK.TRANS64.TRYWAIT P0, [UR21+0x100], R3 ;  /* 0x00010003ff0075a7 */ /* 0x000ee40008001115 */
[----:B---3--:R-:W-:Y:S05]  /*5350*/  @!P0 BRA `(.L_x_95) ;  /* 0x0000007400548947 */ /* 0x008fea0003800000 */
.L_x_198:
[----:B------:R-:W4:Y:S02]  /*5360*/  SYNCS.PHASECHK.TRANS64.TRYWAIT P0, [UR21+0x108], R3 ;  /* 0x00010803ff0075a7 */ /* 0x000f240008001115 */
[----:B----4-:R-:W-:Y:S05]  /*5370*/  @!P0 BRA `(.L_x_96) ;  /* 0x0000007400648947 */ /* 0x010fea0003800000 */
.L_x_200:
[----:B------:R-:W4:Y:S02]  /*5380*/  SYNCS.PHASECHK.TRANS64.TRYWAIT P0, [UR21+0x110], R3 ;  /* 0x00011003ff0075a7 */ /* 0x000f240008001115 */
[----:B----4-:R-:W-:Y:S05]  /*5390*/  @!P0 BRA `(.L_x_97) ;  /* 0x0000007400748947 */ /* 0x010fea0003800000 */
.L_x_202:
[----:B---3--:R-:W-:-:S07]  /*53a0*/  MOV R0, UR21 ;  /* 0x0000001500007c02 */ /* 0x008fce0008000f00 */
.L_x_98:
[----:B---3--:R-:W-:-:S04]  /*53b0*/  SHF.L.U32 R3, R15, 0x1f, RZ ;  /* 0x0000001f0f037819 */ /* 0x008fc800000006ff */
[----:B------:R3:W4:Y:S03]  /*53c0*/  SYNCS.PHASECHK.TRANS64.TRYWAIT P0, [R0+URZ+0x118], R3 ;  /* 0x00011803000075a7 */ /* 0x00072600080011ff */
[----:B----4-:R-:W-:Y:S05]  /*53d0*/  @!P0 NANOSLEEP.SYNCS 0x989680 ;  /* 0x009896800000895d */ /* 0x010fea0003900000 */
[----:B------:R-:W4:Y:S02]  /*53e0*/  @!P0 SYNCS.PHASECHK.TRANS64 P0, [R0+URZ+0x118], R3 ;  /* 0x00011803000085a7 */ /* 0x000f2400080010ff */
[----:B-12-4-:R-:W-:Y:S05]  /*53f0*/  @P0 EXIT ;  /* 0x000000000000094d */ /* 0x016fea0003800000 */
[----:B------:R-:W-:Y:S05]  /*5400*/  BRA `(.L_x_98) ;  /* 0xfffffffc00e87947 */ /* 0x000fea000383ffff */
.L_x_83:
[----:B------:R-:W-:-:S06]  /*5410*/  UISETP.GE.AND UP0, UPT, UR17, 0x4, UPT ;  /* 0x000000041100788c */ /* 0x000fcc000bf06270 */
[----:B------:R-:W-:-:S13]  /*5420*/  PLOP3.LUT P0, PT, PT, PT, UP0, 0x80, 0x8 ;  /* 0x000000000008781c */ /* 0x000fda0003f0f008 */
[----:B------:R-:W-:Y:S05]  /*5430*/  @!P0 EXIT ;  /* 0x000000000000894d */ /* 0x000fea0003800000 */
[----:B------:R-:W1:Y:S08]  /*5440*/  S2UR UR4, SR_CgaCtaId ;  /* 0x00000000000479c3 */ /* 0x000e700000008800 */
[----:B------:R-:W-:Y:S01]  /*5450*/  BAR.SYNC.DEFER_BLOCKING 0x6, 0xa0 ;  /* 0x0182800000007b1d */ /* 0x000fe20000010000 */
[C---:B------:R-:W-:Y:S01]  /*5460*/  IMAD.SHL.U32 R4, R170.reuse, 0x40, RZ ;  /* 0x00000040aa047824 */ /* 0x040fe200078e00ff */
[C---:B------:R-:W-:Y:S01]  /*5470*/  LOP3.LUT R174, R170.reuse, 0x60, RZ, 0xc0, !PT ;  /* 0x00000060aaae7812 */ /* 0x040fe200078ec0ff */
[C---:B------:R-:W-:Y:S01]  /*5480*/  IMAD.SHL.U32 R137, R170.reuse, 0x8, RZ ;  /* 0x00000008aa897824 */ /* 0x040fe200078e00ff */
[C---:B------:R-:W-:Y:S01]  /*5490*/  LOP3.LUT R172, R170.reuse, 0x2, RZ, 0xc0, !PT ;  /* 0x00000002aaac7812 */ /* 0x040fe200078ec0ff */
[----:B------:R-:W-:Y:S01]  /*54a0*/  IMAD.U32 R69, R170, 0x10000, RZ ;  /* 0x00010000aa457824 */ /* 0x000fe200078e00ff */
[----:B------:R-:W-:-:S02]  /*54b0*/  UMOV UR44, 0x400 ;  /* 0x00000400002c7882 */ /* 0x000fc40000000000 */
[----:B------:R-:W2:Y:S01]  /*54c0*/  LDC.64 R156, c[0x0][0x8b0] ;  /* 0x00022c00ff9c7b82 */ /* 0x000ea20000000a00 */
[----:B------:R-:W-:Y:S01]  /*54d0*/  LOP3.LUT R6, R4, 0x180, RZ, 0xc0, !PT ;  /* 0x0000018004067812 */ /* 0x000fe200078ec0ff */
[----:B------:R-:W-:Y:S01]  /*54e0*/  HFMA2 R162, -RZ, RZ, 0, 0 ;  /* 0x00000000ffa27431 */ /* 0x000fe200000001ff */
[----:B------:R-:W-:Y:S01]  /*54f0*/  LOP3.LUT R170, R170, 0x4, RZ, 0xc0, !PT ;  /* 0x00000004aaaa7812 */ /* 0x000fe200078ec0ff */
[----:B------:R-:W-:Y:S01]  /*5500*/  IMAD.MOV.U32 R68, RZ, RZ, RZ ;  /* 0x000000ffff447224 */ /* 0x000fe200078e00ff */
[----:B------:R-:W-:Y:S01]  /*5510*/  LOP3.LUT R137, R6, 0x30, R137, 0xf8, !PT ;  /* 0x0000003006897812 */ /* 0x000fe200078ef889 */
[----:B------:R-:W-:Y:S01]  /*5520*/  IMAD.MOV.U32 R168, RZ, RZ, RZ ;  /* 0x000000ffffa87224 */ /* 0x000fe200078e00ff */
[----:B------:R-:W-:Y:S01]  /*5530*/  LOP3.LUT R69, R69, 0x600000, RZ, 0xc0, !PT ;  /* 0x0060000045457812 */ /* 0x000fe200078ec0ff */
[----:B------:R-:W3:Y:S01]  /*5540*/  LDC.64 R138, c[0x0][0x8a8] ;  /* 0x00022a00ff8a7b82 */ /* 0x000ee20000000a00 */
[----:B------:R-:W-:Y:S02]  /*5550*/  LOP3.LUT R137, R137, 0x1e40, R4, 0xf8, !PT ;  /* 0x00001e4089897812 */ /* 0x000fe400078ef804 */
[----:B------:R-:W-:Y:S01]  /*5560*/  CS2R R166, SRZ ;  /* 0x0000000000a67805 */ /* 0x000fe2000001ff00 */
[----:B------:R-:W-:Y:S01]  /*5570*/  IMAD.MOV.U32 R165, RZ, RZ, RZ ;  /* 0x000000ffffa57224 */ /* 0x000fe200078e00ff */
[----:B------:R-:W-:Y:S01]  /*5580*/  IADD3 R169, PT, PT, -R170, 0x2, RZ ;  /* 0x00000002aaa97810 */ /* 0x000fe20007ffe1ff */
[----:B------:R-:W-:Y:S01]  /*5590*/  IMAD.MOV R163, RZ, RZ, -R170 ;  /* 0x000000ffffa37224 */ /* 0x000fe200078e0aaa */
[----:B------:R-:W-:Y:S01]  /*55a0*/  IADD3 R164, PT, PT, -R172, RZ, RZ ;  /* 0x000000ffaca47210 */ /* 0x000fe20007ffe1ff */
[----:B------:R-:W4:Y:S01]  /*55b0*/  LDCU UR57, c[0x0][0x370] ;  /* 0x00006e00ff3977ac */ /* 0x000f220008000800 */
[----:B-1----:R-:W-:Y:S01]  /*55c0*/  ULEA UR44, UR4, UR44, 0x18 ;  /* 0x0000002c042c7291 */ /* 0x002fe2000f8ec0ff */
[----:B------:R-:W1:Y:S03]  /*55d0*/  LDCU.64 UR62, c[0x0][0x348] ;  /* 0x00006900ff3e77ac */ /* 0x000e660008000a00 */
[----:B------:R-:W-:-:S02]  /*55e0*/  UIADD3 UR4, UPT, UPT, UR44, 0x8200, URZ ;  /* 0x000082002c047890 */ /* 0x000fc4000fffe0ff */
[----:B------:R-:W-:Y:S01]  /*55f0*/  VIADD R171, R137, UR44 ;  /* 0x0000002c89ab7c36 */ /* 0x000fe20008000000 */
[----:B------:R-:W-:Y:S02]  /*5600*/  UIADD3 UR5, UPT, UPT, UR44, 0x200, URZ ;  /* 0x000002002c057890 */ /* 0x000fe4000fffe0ff */
[----:B------:R-:W4:Y:S01]  /*5610*/  LDS R0, [UR44+0x1c0] ;  /* 0x0001c02cff007984 */ /* 0x000f220008000800 */
[----:B------:R-:W1:Y:S01]  /*5620*/  LDCU UR43, c[0x0][0xb0c] ;  /* 0x00016180ff2b77ac */ /* 0x000e620008000800 */
[----:B------:R-:W-:Y:S01]  /*5630*/  VIADD R171, R171, 0x200 ;  /* 0x00000200abab7836 */ /* 0x000fe20000000000 */
[----:B------:R-:W-:Y:S01]  /*5640*/  MOV R173, UR4 ;  /* 0x0000000400ad7c02 */ /* 0x000fe20008000f00 */
[----:B------:R-:W-:Y:S01]  /*5650*/  IMAD.U32 R175, RZ, RZ, UR5 ;  /* 0x00000005ffaf7e24 */ /* 0x000fe2000f8e00ff */
[----:B------:R-:W1:Y:S01]  /*5660*/  LDCU UR39, c[0x0][0xb30] ;  /* 0x00016600ff2777ac */ /* 0x000e620008000800 */
[----:B------:R-:W1:Y:S01]  /*5670*/  LDCU.64 UR46, c[0x0][0x888] ;  /* 0x00011100ff2e77ac */ /* 0x000e620008000a00 */
[----:B------:R-:W1:Y:S01]  /*5680*/  LDCU.64 UR40, c[0x0][0xb28] ;  /* 0x00016500ff2877ac */ /* 0x000e620008000a00 */
[----:B------:R-:W1:Y:S01]  /*5690*/  LDCU.64 UR60, c[0x0][0x890] ;  /* 0x00011200ff3c77ac */ /* 0x000e620008000a00 */
[----:B------:R-:W1:Y:S01]  /*56a0*/  LDCU.128 UR52, c[0x0][0xb10] ;  /* 0x00016200ff3477ac */ /* 0x000e620008000c00 */
[----:B------:R-:W1:Y:S02]  /*56b0*/  LDCU UR56, c[0x0][0x374] ;  /* 0x00006e80ff3877ac */ /* 0x000e640008000800 */
[----:B-1234-:R-:W-:-:S07]  /*56c0*/  IADD3 R69, PT, PT, R0, R69, RZ ;  /* 0x0000004500457210 */ /* 0x01efce0007ffe0ff */
.L_x_143:
[C---:B------:R-:W-:Y:S02]  /*56d0*/  LEA R3, R162.reuse, UR44, 0x3 ;  /* 0x0000002ca2037c11 */ /* 0x040fe4000f8e18ff */
[----:B------:R-:W-:Y:S02]  /*56e0*/  SHF.L.U32 R0, R167, 0x1f, RZ ;  /* 0x0000001fa7007819 */ /* 0x000fe400000006ff */
[----:B-1----:R-:W-:Y:S02]  /*56f0*/  LEA R5, R162, UR44, 0x4 ;  /* 0x0000002ca2057c11 */ /* 0x002fe4000f8e20ff */
[----:B------:R-:W1:Y:S02]  /*5700*/  SYNCS.PHASECHK.TRANS64.TRYWAIT P0, [R3+URZ+0x130], R0 ;  /* 0x00013000030075a7 */ /* 0x000e6400080011ff */
[----:B-1----:R-:W-:Y:S05]  /*5710*/  @!P0 BRA `(.L_x_99) ;  /* 0x0000007000ac8947 */ /* 0x002fea0003800000 */
.L_x_203:
        /* <DEDUP_REMOVED lines=11> */
[----:B------:R-:W-:Y:S01]  /*57d0*/  PLOP3.LUT P0, PT, PT, PT, UP1, 0x80, 0x8 ;  /* 0x000000000008781c */ /* 0x000fe20003f0f018 */
[----:B------:R-:W-:Y:S11]  /*57e0*/  UP2UR UR45, UPR, URZ, 0x2 ;  /* 0x00000002ff2d7883 */ /* 0x000ff60008000000 */
[----:B------:R-:W-:Y:S01]  /*57f0*/  @!UPT UIADD3 URZ, UPT, UPT, URZ, URZ, URZ ;  /* 0x000000fffffff290 */ /* 0x000fe2000fffe0ff */
[----:B-1----:R-:W-:Y:S02]  /*5800*/  @P0 SHF.R.U32.HI R0, RZ, 0x10, R5 ;  /* 0x00000010ff000819 */ /* 0x002fe40000011605 */
        /* <DEDUP_REMOVED lines=12> */
[----:B------:R-:W2:Y:S01]  /*58d0*/  LDCU UR12, c[0x0][0xb20] ;  /* 0x00016400ff0c77ac */ /* 0x000ea20008000800 */
[----:B------:R-:W-:Y:S02]  /*58e0*/  UIMAD.WIDE.U32 UR4, UR56, UR55, URZ ;  /* 0x00000037380472a5 */ /* 0x000fe4000f8e00ff */
[----:B------:R-:W-:Y:S02]  /*58f0*/  UIMAD.WIDE.U32 UR6, UR57, UR52, URZ ;  /* 0x00000034390672a5 */ /* 0x000fe4000f8e00ff */
[----:B------:R-:W-:Y:S02]  /*5900*/  UISETP.NE.AND UP0, UPT, UR54, 0x1, UPT ;  /* 0x000000013600788c */ /* 0x000fe4000bf05270 */
[----:B------:R-:W-:Y:S02]  /*5910*/  UIMAD.WIDE.U32 UR8, UR37, UR55, URZ ;  /* 0x00000037250872a5 */ /* 0x000fe4000f8e00ff */
[----:B------:R-:W-:Y:S02]  /*5920*/  UIMAD.WIDE.U32 UR10, UR38, UR52, URZ ;  /* 0x00000034260a72a5 */ /* 0x000fe4000f8e00ff */
[----:B------:R-:W-:Y:S02]  /*5930*/  UISETP.NE.AND UP1, UPT, UR43, 0x1, UPT ;  /* 0x000000012b00788c */ /* 0x000fe4000bf25270 */
[----:B------:R-:W-:Y:S01]  /*5940*/  UISETP.NE.AND UP2, UPT, UR42, 0x1, UPT ;  /* 0x000000012a00788c */ /* 0x000fe2000bf45270 */
[----:B------:R-:W-:Y:S02]  /*5950*/  UMOV UR4, UR5 ;  /* 0x0000000500047c82 */ /* 0x000fe40008000000 */
[----:B--2---:R-:W-:Y:S03]  /*5960*/  USHF.R.U32.HI UR5, URZ, UR12, UR4 ;  /* 0x0000000cff057299 */ /* 0x004fe60008011604 */
[----:B------:R-:W-:Y:S02]  /*5970*/  UMOV UR4, UR7 ;  /* 0x0000000700047c82 */ /* 0x000fe40008000000 */
[----:B------:R-:W-:Y:S02]  /*5980*/  USHF.R.U32.HI UR7, URZ, UR53, UR4 ;  /* 0x00000035ff077299 */ /* 0x000fe40008011604 */
[----:B------:R-:W-:Y:S02]  /*5990*/  USEL UR4, UR56, UR5, !UP0 ;  /* 0x0000000538047287 */ /* 0x000fe4000c000000 */
[----:B------:R-:W-:Y:S01]  /*59a0*/  USEL UR7, UR57, UR7, !UP1 ;  /* 0x0000000739077287 */ /* 0x000fe2000c800000 */
[----:B------:R-:W-:Y:S01]  /*59b0*/  UMOV UR5, UR9 ;  /* 0x0000000900057c82 */ /* 0x000fe20008000000 */
[----:B------:R-:W-:Y:S02]  /*59c0*/  UIMAD.WIDE.U32 UR8, UR4, UR40, URZ ;  /* 0x00000028040872a5 */ /* 0x000fe4000f8e00ff */
[----:B------:R-:W-:Y:S03]  /*59d0*/  USHF.R.U32.HI UR6, URZ, UR12, UR5 ;  /* 0x0000000cff067299 */ /* 0x000fe60008011605 */
[----:B------:R-:W-:Y:S01]  /*59e0*/  UMOV UR5, UR11 ;  /* 0x0000000b00057c82 */ /* 0x000fe20008000000 */
[----:B------:R-:W-:Y:S02]  /*59f0*/  UIMAD.WIDE.U32 UR10, UR7, UR40, URZ ;  /* 0x00000028070a72a5 */ /* 0x000fe4000f8e00ff */
[----:B------:R-:W-:Y:S02]  /*5a00*/  USHF.R.U32.HI UR12, URZ, UR53, UR5 ;  /* 0x00000035ff0c7299 */ /* 0x000fe40008011605 */
[----:B------:R-:W-:Y:S01]  /*5a10*/  USEL UR6, UR37, UR6, !UP0 ;  /* 0x0000000625067287 */ /* 0x000fe2000c000000 */
[----:B------:R-:W-:Y:S02]  /*5a20*/  UMOV UR5, UR9 ;  /* 0x0000000900057c82 */ /* 0x000fe40008000000 */
[----:B------:R-:W-:Y:S01]  /*5a30*/  UMOV UR10, UR11 ;  /* 0x0000000b000a7c82 */ /* 0x000fe20008000000 */
[----:B------:R-:W-:Y:S02]  /*5a40*/  @UP2 USHF.R.U32.HI UR4, URZ, UR41, UR5 ;  /* 0x00000029ff042299 */ /* 0x000fe40008011605 */
[----:B------:R-:W-:Y:S02]  /*5a50*/  @UP2 USHF.R.U32.HI UR7, URZ, UR41, UR10 ;  /* 0x00000029ff072299 */ /* 0x000fe4000801160a */
[----:B------:R-:W-:Y:S02]  /*5a60*/  UIMAD UR4, UR42, UR4, URZ ;  /* 0x000000042a0472a4 */ /* 0x000fe4000f8e02ff */
        /* <DEDUP_REMOVED lines=8> */
[----:B------:R-:W-:Y:S02]  /*5af0*/  USEL UR11, UR6, UR4, !UP2 ;  /* 0x00000004060b7287 */ /* 0x000fe4000d000000 */
[----:B------:R-:W-:Y:S02]  /*5b00*/  UIADD3 UR8, UPT, UPT, -UR5, URZ, URZ ;  /* 0x000000ff05087290 */ /* 0x000fe4000fffe1ff */
[----:B------:R-:W-:Y:S01]  /*5b10*/  UIADD3 UR10, UPT, UPT, -UR11, URZ, URZ ;  /* 0x000000ff0b0a7290 */ /* 0x000fe2000fffe1ff */
[----:B------:R-:W-:Y:S01]  /*5b20*/  @!UP0 UMOV UR4, UR9 ;  /* 0x0000000900048c82 */ /* 0x000fe20008000000 */
[----:B------:R-:W-:Y:S02]  /*5b30*/  UIADD3 UR9, UPT, UPT, -UR6, URZ, URZ ;  /* 0x000000ff06097290 */ /* 0x000fe4000fffe1ff */
[----:B------:R-:W-:Y:S02]  /*5b40*/  @!UP0 USHF.R.U32.HI UR4, URZ, UR41, UR4 ;  /* 0x00000029ff048299 */ /* 0x000fe40008011604 */
[----:B------:R-:W-:Y:S02]  /*5b50*/  UIMAD UR10, UR42, UR10, UR6 ;  /* 0x0000000a2a0a72a4 */ /* 0x000fe4000f8e0206 */
[----:B------:R-:W-:Y:S04]  /*5b60*/  @!UP0 USEL UR4, UR5, UR4, !UP2 ;  /* 0x0000000405048287 */ /* 0x000fe8000d000000 */
[----:B------:R-:W-:Y:S02]  /*5b70*/  @!UP0 UIMAD UR10, UR7, UR10, UR4 ;  /* 0x0000000a070a82a4 */ /* 0x000fe4000f8e0204 */
[----:B------:R-:W-:Y:S02]  /*5b80*/  @!UP0 UIADD3 UR11, UPT, UPT, UR11, -UR4, URZ ;  /* 0x800000040b0b8290 */ /* 0x000fe4000fffe0ff */
[----:B------:R-:W-:Y:S02]  /*5b90*/  UIMAD UR7, UR43, UR8, UR38 ;  /* 0x000000082b0772a4 */ /* 0x000fe4000f8e0226 */
[----:B------:R-:W-:Y:S02]  /*5ba0*/  @!UP0 UIMAD UR6, UR11, UR42, UR5 ;  /* 0x0000002a0b0682a4 */ /* 0x000fe4000f8e0205 */
[----:B------:R-:W-:Y:S01]  /*5bb0*/  UIMAD UR4, UR54, UR9, UR37 ;  /* 0x00000009360472a4 */ /* 0x000fe2000f8e0225 */
[----:B------:R-:W-:Y:S02]  /*5bc0*/  @!UP0 UMOV UR5, UR10 ;  /* 0x0000000a00058c82 */ /* 0x000fe40008000000 */
[----:B------:R-:W-:Y:S02]  /*5bd0*/  UIMAD UR38, UR5, UR43, UR7 ;  /* 0x0000002b052672a4 */ /* 0x000fe4000f8e0207 */
[----:B------:R-:W-:Y:S11]  /*5be0*/  UIMAD UR37, UR6, UR54, UR4 ;  /* 0x00000036062572a4 */ /* 0x000ff6000f8e0204 */
[----:B------:R-:W-:Y:S01]  /*5bf0*/  @!UPT UIADD3 URZ, UPT, UPT, URZ, URZ, URZ ;  /* 0x000000fffffff290 */ /* 0x000fe2000fffe0ff */
.L_x_100:
[----:B------:R-:W-:Y:S01]  /*5c00*/  UISETP.NE.AND UP0, UPT, UR39, 0x1, UPT ;  /* 0x000000012700788c */ /* 0x000fe2000bf05270 */
[----:B------:R-:W-:Y:S01]  /*5c10*/  IADD3 R162, PT, PT, R162, 0x1, RZ ;  /* 0x00000001a2a27810 */ /* 0x000fe20007ffe0ff */
[----:B------:R-:W-:Y:S02]  /*5c20*/  UIADD3 UR11, UPT, UPT, UR44, 0x200, URZ ;  /* 0x000002002c0b7890 */ /* 0x000fe4000fffe0ff */
[----:B------:R-:W-:Y:S02]  /*5c30*/  USHF.L.U32 UR50, UR16, 0x7, URZ ;  /* 0x0000000710327899 */ /* 0x000fe400080006ff */
[----:B------:R-:W-:Y:S05]  /*5c40*/  USHF.L.U32 UR49, UR20, 0x8, URZ ;  /* 0x0000000814317899 */ /* 0x000fea00080006ff */
[----:B------:R-:W2:Y:S01]  /*5c50*/  @!UP0 LDCU.128 UR12, c[0x0][0xb10] ;  /* 0x00016200ff0c87ac */ /* 0x000ea20008000c00 */
[----:B------:R-:W3:Y:S01]  /*5c60*/  @!UP0 LDCU UR5, c[0x0][0xb0c] ;  /* 0x00016180ff0587ac */ /* 0x000ee20008000800 */
[----:B------:R-:W4:Y:S01]  /*5c70*/  @!UP0 LDCU UR10, c[0x0][0xb20] ;  /* 0x00016400ff0a87ac */ /* 0x000f220008000800 */
[----:B--2---:R-:W-:Y:S02]  /*5c80*/  UIMAD.WIDE.U32 UR8, UR38, UR12, URZ ;  /* 0x0000000c260872a5 */ /* 0x004fe4000f8e00ff */
[----:B------:R-:W-:Y:S02]  /*5c90*/  UIMAD.WIDE.U32 UR6, UR37, UR15, URZ ;  /* 0x0000000f250672a5 */ /* 0x000fe4000f8e00ff */
[----:B------:R-:W-:Y:S03]  /*5ca0*/  @!UP0 UISETP.NE.AND UP1, UPT, UR14, 0x1, UPT ;  /* 0x000000010e00888c */ /* 0x000fe6000bf25270 */
[----:B------:R-:W-:Y:S01]  /*5cb0*/  @!UP0 UMOV UR4, UR9 ;  /* 0x0000000900048c82 */ /* 0x000fe20008000000 */
[----:B---3--:R-:W-:Y:S02]  /*5cc0*/  @!UP0 UISETP.NE.AND UP2, UPT, UR5, 0x1, UPT ;  /* 0x000000010500888c */ /* 0x008fe4000bf45270 */
[----:B------:R-:W-:Y:S01]  /*5cd0*/  @!UP0 USHF.R.U32.HI UR4, URZ, UR13, UR4 ;  /* 0x0000000dff048299 */ /* 0x000fe20008011604 */
[----:B------:R-:W-:Y:S02]  /*5ce0*/  @!UP0 UMOV UR6, UR7 ;  /* 0x0000000700068c82 */ /* 0x000fe40008000000 */
[----:B----4-:R-:W-:Y:S02]  /*5cf0*/  @!UP0 USHF.R.U32.HI UR6, URZ, UR10, UR6 ;  /* 0x0000000aff068299 */ /* 0x010fe40008011606 */
[----:B------:R-:W-:Y:S02]  /*5d00*/  @!UP0 USEL UR7, UR38, UR4, !UP2 ;  /* 0x0000000426078287 */ /* 0x000fe4000d000000 */
[----:B------:R-:W-:Y:S04]  /*5d10*/  @!UP0 USEL UR6, UR37, UR6, !UP1 ;  /* 0x0000000625068287 */ /* 0x000fe8000c800000 */
[----:B------:R-:W-:Y:S02]  /*5d20*/  @!UP0 UIADD3 UR4, UPT, UPT, -UR7, UR6, URZ ;  /* 0x0000000607048290 */ /* 0x000fe4000fffe1ff */
[----:B------:R-:W-:Y:S02]  /*5d30*/  @!UP0 UIADD3 UR6, UPT, UPT, UR7, -UR6, URZ ;  /* 0x8000000607068290 */ /* 0x000fe4000fffe0ff */
[----:B------:R-:W-:Y:S02]  /*5d40*/  @!UP0 UIMAD UR38, UR4, UR5, UR38 ;  /* 0x00000005042682a4 */ /* 0x000fe4000f8e0226 */
[----:B------:R-:W-:Y:S02]  /*5d50*/  @!UP0 UIMAD UR37, UR6, UR14, UR37 ;  /* 0x0000000e062582a4 */ /* 0x000fe4000f8e0225 */
[----:B------:R-:W-:Y:S09]  /*5d60*/  ULOP3.LUT UP0, URZ, UR11, 0x1b0, URZ, 0xc0, !UPT ;  /* 0x000001b00bff7892 */ /* 0x000ff2000f80c0ff */
[----:B------:R-:W-:Y:S05]  /*5d70*/  BRA.U !UP0, `(.L_x_101) ;  /* 0x0000000108407547 */ /* 0x000fea000b800000 */
[----:B------:R-:W2:Y:S01]  /*5d80*/  LDCU.64 UR8, c[0x4][0x88] ;  /* 0x01001100ff0877ac */ /* 0x000ea20008000a00 */
[----:B------:R-:W-:Y:S01]  /*5d90*/  MOV R3, 0x0 ;  /* 0x0000000000037802 */ /* 0x000fe20000000f00 */
[----:B------:R-:W-:Y:S02]  /*5da0*/  HFMA2 R12, -RZ, RZ, 0, 5.9604644775390625e-08 ;  /* 0x00000001ff0c7431 */ /* 0x000fe400000001ff */
[----:B------:R-:W-:Y:S02]  /*5db0*/  IMAD.MOV.U32 R8, RZ, RZ, 0x70 ;  /* 0x00000070ff087424 */ /* 0x000fe400078e00ff */
[----:B------:R-:W-:Y:S01]  /*5dc0*/  IMAD.MOV.U32 R13, RZ, RZ, RZ ;  /* 0x000000ffff0d7224 */ /* 0x000fe200078e00ff */
[----:B------:R-:W3:Y:S01]  /*5dd0*/  LDCU.64 UR6, c[0x4][0x90] ;  /* 0x01001200ff0677ac */ /* 0x000ee20008000a00 */
[----:B------:R-:W4:Y:S01]  /*5de0*/  LDC.64 R2, c[0x4][R3] ;  /* 0x0100000003027b82 */ /* 0x000f220000000a00 */
[----:B------:R-:W1:Y:S01]  /*5df0*/  LDCU.64 UR4, c[0x4][0x8] ;  /* 0x01000100ff0477ac */ /* 0x000e620008000a00 */
[----:B--2---:R-:W-:Y:S01]  /*5e00*/  MOV R5, UR9 ;  /* 0x0000000900057c02 */ /* 0x004fe20008000f00 */
[----:B------:R-:W-:Y:S01]  /*5e10*/  IMAD.U32 R4, RZ, RZ, UR8 ;  /* 0x00000008ff047e24 */ /* 0x000fe2000f8e00ff */
[----:B---3--:R-:W-:Y:S01]  /*5e20*/  MOV R7, UR7 ;  /* 0x0000000700077c02 */ /* 0x008fe20008000f00 */
[----:B------:R-:W-:Y:S01]  /*5e30*/  IMAD.U32 R6, RZ, RZ, UR6 ;  /* 0x00000006ff067e24 */ /* 0x000fe2000f8e00ff */
[----:B-1----:R-:W-:Y:S01]  /*5e40*/  MOV R11, UR5 ;  /* 0x00000005000b7c02 */ /* 0x002fe20008000f00 */
[----:B------:R-:W-:Y:S02]  /*5e50*/  IMAD.U32 R10, RZ, RZ, UR4 ;  /* 0x00000004ff0a7e24 */ /* 0x000fe4000f8e00ff */
[----:B------:R-:W-:Y:S07]  /*5e60*/  LEPC R20, `(.L_x_101) ;  /* 0x000000001014794e */ /* 0x000fee0000000000 */
[----:B----45:R-:W-:Y:S05]  /*5e70*/  CALL.ABS.NOINC R2 ;  /* 0x0000000002007343 */ /* 0x030fea0003c00000 */
.L_x_101:
[----:B------:R-:W-:Y:S01]  /*5e80*/  LOP3.LUT P0, RZ, R173, 0x1b0, RZ, 0xc0, !PT ;  /* 0x000001b0adff7812 */ /* 0x000fe2000780c0ff */
[----:B------:R-:W-:Y:S11]  /*5e90*/  BSSY.RECONVERGENT B6, `(.L_x_102) ;  /* 0x0000013000067945 */ /* 0x000ff60003800200 */
[----:B------:R-:W-:Y:S01]  /*5ea0*/  @!UPT UIADD3 URZ, UPT, UPT, URZ, URZ, URZ ;  /* 0x000000fffffff290 */ /* 0x000fe2000fffe0ff */
[----:B------:R-:W-:Y:S05]  /*5eb0*/  @!P0 BRA `(.L_x_103) ;  /* 0x0000000000408947 */ /* 0x000fea0003800000 */
        /* <DEDUP_REMOVED lines=16> */
.L_x_103:
[----:B------:R-:W-:Y:S05]  /*5fc0*/  BSYNC.RECONVERGENT B6 ;  /* 0x0000000000067941 */ /* 0x000fea0003800200 */
.L_x_102:
[----:B------:R-:W-:Y:S01]  /*5fd0*/  R2UR UR4, R161 ;  /* 0x00000000a10472ca */ /* 0x000fe200000e0000 */
[----:B------:R-:W-:Y:S01]  /*5fe0*/  UISETP.NE.U32.AND UP0, UPT, UR60, URZ, UPT ;  /* 0x000000ff3c00728c */ /* 0x000fe2000bf05070 */
[----:B------:R-:W-:Y:S02]  /*5ff0*/  ISETP.NE.U32.AND P4, PT, R156, RZ, PT ;  /* 0x000000ff9c00720c */ /* 0x000fe40003f85070 */
[----:B------:R-:W-:Y:S01]  /*6000*/  ISETP.NE.U32.AND P2, PT, RZ, UR46, PT ;  /* 0x0000002eff007c0c */ /* 0x000fe2000bf45070 */
[----:B------:R-:W-:Y:S01]  /*6010*/  UISETP.NE.AND.EX UP1, UPT, UR61, URZ, UPT, UP0 ;  /* 0x000000ff3d00728c */ /* 0x000fe2000bf25300 */
[----:B------:R-:W-:Y:S01]  /*6020*/  ISETP.NE.AND.EX P4, PT, R157, RZ, PT, P4 ;  /* 0x000000ff9d00720c */ /* 0x000fe20003f85340 */
[----:B------:R-:W-:Y:S01]  /*6030*/  UPLOP3.LUT UP0, UPT, UPT, UPT, UPT, 0x40, 0x4 ;  /* 0x000000000004789c */ /* 0x000fe20003f0e870 */
[----:B------:R-:W-:Y:S05]  /*6040*/  ISETP.NE.AND.EX P2, PT, RZ, UR47, PT, P2 ;  /* 0x0000002fff007c0c */ /* 0x000fea000bf45320 */
[----:B------:R-:W-:Y:S06]  /*6050*/  UISETP.NE.AND UP2, UPT, UR4, URZ, UPT ;  /* 0x000000ff0400728c */ /* 0x000fec000bf45270 */
[----:B------:R-:W-:Y:S05]  /*6060*/  PLOP3.LUT P1, PT, PT, PT, UP2, 0x80, 0x8 ;  /* 0x000000000008781c */ /* 0x000fea0003f2f028 */
[----:B------:R-:W-:Y:S06]  /*6070*/  @UP2 UPLOP3.LUT UP0, UPT, UPT, UPT, UP1, 0x80, 0x8 ;  /* 0x000000000008289c */ /* 0x000fec0003f0f010 */
[----:B------:R-:W-:Y:S01]  /*6080*/  PLOP3.LUT P0, PT, PT, PT, UP0, 0x80, 0x8 ;  /* 0x000000000008781c */ /* 0x000fe20003f0f008 */
[----:B------:R-:W-:Y:S01]  /*6090*/  @!UPT UIADD3 URZ, UPT, UPT, URZ, URZ, URZ ;  /* 0x000000fffffff290 */ /* 0x000fe2000fffe0ff */
[----:B------:R-:W-:Y:S11]  /*60a0*/  BRA.U !UP1, `(.L_x_104) ;  /* 0x00000001093c7547 */ /* 0x000ff6000b800000 */
[----:B------:R-:W-:Y:S01]  /*60b0*/  UISETP.NE.U32.AND UP0, UPT, UR46, URZ, UPT ;  /* 0x000000ff2e00728c */ /* 0x000fe2000bf05070 */
[----:B-1----:R-:W-:Y:S01]  /*60c0*/  HFMA2 R0, -RZ, RZ, 0, 5.9604644775390625e-08 ;  /* 0x00000001ff007431 */ /* 0x002fe200000001ff */
[----:B------:R-:W1:Y:S01]  /*60d0*/  LDCU.64 UR8, c[0x0][0x358] ;  /* 0x00006b00ff0877ac */ /* 0x000e620008000a00 */
[----:B------:R-:W-:Y:S01]  /*60e0*/  IMAD.MOV.U32 R158, RZ, RZ, 0x1 ;  /* 0x00000001ff9e7424 */ /* 0x000fe200078e00ff */
[----:B------:R-:W-:Y:S06]  /*60f0*/  UISETP.NE.AND.EX UP0, UPT, UR47, URZ, UPT, UP0 ;  /* 0x000000ff2f00728c */ /* 0x000fec000bf05300 */
[----:B------:R-:W-:Y:S05]  /*6100*/  PLOP3.LUT P3, PT, PT, PT, UP0, 0x80, 0x8 ;  /* 0x000000000008781c */ /* 0x000fea0003f6f008 */
[----:B------:R-:W2:Y:S01]  /*6110*/  @UP0 LDCU.64 UR4, c[0x0][0x888] ;  /* 0x00011100ff0407ac */ /* 0x000ea20008000a00 */
[----:B------:R-:W-:Y:S07]  /*6120*/  @UP0 UIMAD UR6, UR36, UR60, URZ ;  /* 0x0000003c240602a4 */ /* 0x000fee000f8e02ff */
[----:B------:R-:W-:Y:S01]  /*6130*/  @!P3 PRMT R158, R0, 0x7610, R158 ;  /* 0x00007610009eb816 */ /* 0x000fe2000000009e */
[----:B--2---:R-:W-:Y:S06]  /*6140*/  @UP0 UIMAD.WIDE UR4, UR6, 0x4, UR4 ;  /* 0x00000004060408a5 */ /* 0x004fec000f8e0204 */
[----:B------:R-:W-:Y:S01]  /*6150*/  IMAD.U32 R2, RZ, RZ, UR4 ;  /* 0x00000004ff027e24 */ /* 0x000fe2000f8e00ff */
[----:B------:R-:W-:Y:S04]  /*6160*/  MOV R3, UR5 ;  /* 0x0000000500037c02 */ /* 0x000fe80008000f00 */
[----:B------:R-:W2:Y:S01]  /*6170*/  @!UP0 LDCU UR4, c[0x0][0x880] ;  /* 0x00011000ff0487ac */ /* 0x000ea20008000800 */
[----:B-1---5:R3:W5:Y:S02]  /*6180*/  @P3 LDG.E R73, desc[UR8][R2.64] ;  /* 0x0000000802493981 */ /* 0x022764000c1e1900 */
[----:B--23--:R-:W-:Y:S02]  /*6190*/  @!P3 IMAD.U32 R73, RZ, RZ, UR4 ;  /* 0x00000004ff49be24 */ /* 0x00cfe4000f8e00ff */
.L_x_104:
[----:B------:R-:W-:Y:S05]  /*61a0*/  @!P4 BRA `(.L_x_105) ;  /* 0x000000000024c947 */ /* 0x000fea0003800000 */
[----:B------:R-:W-:Y:S01]  /*61b0*/  ISETP.NE.U32.AND P3, PT, R138, RZ, PT ;  /* 0x000000ff8a00720c */ /* 0x000fe20003f65070 */
[----:B------:R-:W2:Y:S03]  /*61c0*/  LDCU.64 UR4, c[0x0][0x358] ;  /* 0x00006b00ff0477ac */ /* 0x000ea60008000a00 */
[----:B------:R-:W-:Y:S11]  /*61d0*/  ISETP.NE.AND.EX P3, PT, R139, RZ, PT, P3 ;  /* 0x000000ff8b00720c */ /* 0x000ff60003f65330 */
[----:B------:R-:W-:Y:S02]  /*61e0*/  @!UPT UIADD3 URZ, UPT, UPT, URZ, URZ, URZ ;  /* 0x000000fffffff290 */ /* 0x000fe4000fffe0ff */
[----:B------:R-:W3:Y:S01]  /*61f0*/  @P3 LDC.64 R2, c[0x0][0x8a8] ;  /* 0x00022a00ff023b82 */ /* 0x000ee20000000a00 */
[----:B-1----:R-:W-:Y:S04]  /*6200*/  @P3 IMAD R0, R156, UR36, RZ ;  /* 0x000000249c003c24 */ /* 0x002fe8000f8e02ff */
[----:B---3--:R-:W-:Y:S05]  /*6210*/  @P3 IMAD.WIDE R2, R0, 0x4, R2 ;  /* 0x0000000400023825 */ /* 0x008fea00078e0202 */
[----:B--2--5:R2:W5:Y:S02]  /*6220*/  @P3 LDG.E R70, desc[UR4][R2.64] ;  /* 0x0000000402463981 */ /* 0x024564000c1e1900 */
[----:B--2---:R-:W3:Y:S02]  /*6230*/  @!P3 LDC R70, c[0x0][0x8a0] ;  /* 0x00022800ff46bb82 */ /* 0x004ee40000000800 */
.L_x_105:
[----:B-----5:R-:W-:Y:S01]  /*6240*/  FSETP.NEU.AND P4, PT, R73, RZ, PT ;  /* 0x000000ff4900720b */ /* 0x020fe20003f8d000 */
[----:B------:R-:W-:Y:S01]  /*6250*/  BSSY B1, `(.L_x_106) ;  /* 0x0000047000017945 */ /* 0x000fe20003800000 */
[----:B------:R-:W-:Y:S01]  /*6260*/  SEL R5, RZ, 0xffffffff, P2 ;  /* 0xffffffffff057807 */ /* 0x000fe20001000000 */
[----:B------:R-:W-:Y:S01]  /*6270*/  IMAD.MOV.U32 R180, RZ, RZ, 0x1 ;  /* 0x00000001ffb47424 */ /* 0x000fe200078e00ff */
[----:B------:R-:W-:Y:S01]  /*6280*/  LOP3.LUT P3, RZ, R158, 0xff, RZ, 0xc0, !PT ;  /* 0x000000ff9eff7812 */ /* 0x000fe2000786c0ff */
[----:B------:R-:W-:Y:S01]  /*6290*/  IMAD R71, R68, 0x100, R69 ;  /* 0x0000010044477824 */ /* 0x000fe200078e0245 */
[----:B-1----:R-:W-:Y:S02]  /*62a0*/  @P1 SEL R0, RZ, 0xffffffff, P4 ;  /* 0xffffffffff001807 */ /* 0x002fe40002000000 */
[----:B------:R-:W-:Y:S02]  /*62b0*/  CS2R R154, SRZ ;  /* 0x00000000009a7805 */ /* 0x000fe4000001ff00 */
[----:B------:R-:W-:Y:S02]  /*62c0*/  LEA R3, R166, UR44, 0x3 ;  /* 0x0000002ca6037c11 */ /* 0x000fe4000f8e18ff */
[----:B------:R-:W-:Y:S02]  /*62d0*/  CS2R R152, SRZ ;  /* 0x0000000000987805 */ /* 0x000fe4000001ff00 */
[----:B------:R-:W-:Y:S02]  /*62e0*/  @P0 SEL R0, R5, R0, !P3 ;  /* 0x0000000005000207 */ /* 0x000fe40005800000 */
[----:B------:R-:W-:Y:S02]  /*62f0*/  CS2R R150, SRZ ;  /* 0x0000000000967805 */ /* 0x000fe4000001ff00 */
[----:B------:R-:W-:Y:S02]  /*6300*/  LEA R177, R68, UR44, 0x3 ;  /* 0x0000002c44b17c11 */ /* 0x000fe4000f8e18ff */
[----:B------:R-:W-:Y:S02]  /*6310*/  CS2R R148, SRZ ;  /* 0x0000000000947805 */ /* 0x000fe4000001ff00 */
[----:B------:R-:W-:Y:S02]  /*6320*/  @P1 LOP3.LUT R0, R0, 0x1, RZ, 0xc0, !PT ;  /* 0x0000000100001812 */ /* 0x000fe400078ec0ff */
[----:B------:R-:W-:Y:S02]  /*6330*/  CS2R R146, SRZ ;  /* 0x0000000000927805 */ /* 0x000fe4000001ff00 */
[----:B------:R-:W-:Y:S02]  /*6340*/  SHF.L.U32 R4, R168, 0x1f, RZ ;  /* 0x0000001fa8047819 */ /* 0x000fe400000006ff */
[----:B------:R-:W-:Y:S02]  /*6350*/  CS2R R144, SRZ ;  /* 0x0000000000907805 */ /* 0x000fe4000001ff00 */
[----:B------:R-:W-:Y:S02]  /*6360*/  ISETP.NE.U32.OR P6, PT, R0, 0x1, !P1 ;  /* 0x000000010000780c */ /* 0x000fe40004fc5470 */
[----:B------:R-:W-:Y:S02]  /*6370*/  CS2R R142, SRZ ;  /* 0x00000000008e7805 */ /* 0x000fe4000001ff00 */
[----:B------:R-:W-:Y:S02]  /*6380*/  PLOP3.LUT P2, PT, PT, PT, UP1, 0x80, 0x8 ;  /* 0x000000000008781c */ /* 0x000fe40003f4f018 */
[----:B------:R-:W-:Y:S02]  /*6390*/  CS2R R140, SRZ ;  /* 0x00000000008c7805 */ /* 0x000fe4000001ff00 */
[----:B------:R-:W-:Y:S02]  /*63a0*/  SEL R0, RZ, 0xffffffff, P4 ;  /* 0xffffffffff007807 */ /* 0x000fe40002000000 */
[----:B------:R-:W-:Y:S03]  /*63b0*/  P2R R189, PR, RZ, 0x40 ;  /* 0x00000040ffbd7803 */ /* 0x000fe60000000000 */
[----:B------:R-:W-:Y:S04]  /*63c0*/  @P6 SHF.L.U32 R2, R165, 0x1f, RZ ;  /* 0x0000001fa5026819 */ /* 0x000fe800000006ff */
[----:B------:R-:W-:Y:S01]  /*63d0*/  @P2 SEL R0, R5, R0, !P3 ;  /* 0x0000000005002207 */ /* 0x000fe20005800000 */
[----:B------:R-:W1:Y:S03]  /*63e0*/  @P6 SYNCS.PHASECHK.TRANS64.TRYWAIT P1, [R3+URZ+0xe0], R2 ;  /* 0x0000e002030065a7 */ /* 0x000e6600080211ff */
[----:B------:R-:W-:Y:S04]  /*63f0*/  LOP3.LUT R0, R0, 0x1, RZ, 0xc0, !PT ;  /* 0x0000000100007812 */ /* 0x000fe800078ec0ff */
[----:B------:R-:W-:Y:S04]  /*6400*/  ISETP.NE.U32.AND P5, PT, R0, 0x1, PT ;  /* 0x000000010000780c */ /* 0x000fe80003fa5070 */
[----:B------:R-:W-:Y:S01]  /*6410*/  P2R R181, PR, RZ, 0x20 ;  /* 0x00000020ffb57803 */ /* 0x000fe20000000000 */
[----:B------:R2:W4:Y:S01]  /*6420*/  SYNCS.PHASECHK.TRANS64.TRYWAIT P0, [R177+URZ+0x150], R4 ;  /* 0x00015004b10075a7 */ /* 0x00052200080011ff */
[----:B-1----:R-:W-:Y:S01]  /*6430*/  @P6 SEL R180, RZ, 0x1, !P1 ;  /* 0x00000001ffb46807 */ /* 0x002fe20004800000 */
[----:B--2---:R-:W-:Y:S06]  /*6440*/  @!P6 BRA `(.L_x_107) ;  /* 0x00000000009ce947 */ /* 0x004fec0003800000 */
[----:B------:R-:W-:Y:S01]  /*6450*/  @P5 IMAD R7, R166, 0x2000, R171 ;  /* 0x00002000a6075824 */ /* 0x000fe200078e02ab */
[----:B------:R-:W1:Y:S01]  /*6460*/  S2R R0, SR_CgaCtaId ;  /* 0x0000000000007919 */ /* 0x000e620000008800 */
[----:B------:R-:W-:Y:S01]  /*6470*/  ISETP.NE.AND P1, PT, R180, RZ, PT ;  /* 0x000000ffb400720c */ /* 0x000fe20003f25270 */
[----:B------:R-:W-:Y:S01]  /*6480*/  BSSY B0, `(.L_x_108) ;  /* 0x0000010000007945 */ /* 0x000fe20003800000 */
[--C-:B------:R-:W-:Y:S01]  /*6490*/  @P5 IMAD R8, R172, -0x10, R7.reuse ;  /* 0xfffffff0ac085824 */ /* 0x100fe200078e0207 */
[----:B------:R-:W-:Y:S01]  /*64a0*/  CS2R R142, SRZ ;  /* 0x00000000008e7805 */ /* 0x000fe2000001ff00 */
[----:B------:R-:W-:Y:S01]  /*64b0*/  @P5 IMAD R6, R170, -0x10, R7 ;  /* 0xfffffff0aa065824 */ /* 0x000fe200078e0207 */
[----:B------:R-:W-:Y:S01]  /*64c0*/  CS2R R140, SRZ ;  /* 0x00000000008c7805 */ /* 0x000fe2000001ff00 */
[----:B------:R-:W-:Y:S01]  /*64d0*/  @P5 IMAD R5, R169, 0x10, R8 ;  /* 0x00000010a9055824 */ /* 0x000fe200078e0208 */
[----:B------:R-:W-:Y:S02]  /*64e0*/  CS2R R150, SRZ ;  /* 0x0000000000967805 */ /* 0x000fe4000001ff00 */
[----:B------:R-:W-:Y:S02]  /*64f0*/  CS2R R148, SRZ ;  /* 0x0000000000947805 */ /* 0x000fe4000001ff00 */
[----:B------:R-:W-:Y:S02]  /*6500*/  CS2R R146, SRZ ;  /* 0x0000000000927805 */ /* 0x000fe4000001ff00 */
[----:B------:R-:W-:Y:S02]  /*6510*/  CS2R R144, SRZ ;  /* 0x0000000000907805 */ /* 0x000fe4000001ff00 */
[----:B------:R-:W-:Y:S02]  /*6520*/  CS2R R154, SRZ ;  /* 0x00000000009a7805 */ /* 0x000fe4000001ff00 */
[----:B------:R-:W-:Y:S01]  /*6530*/  CS2R R152, SRZ ;  /* 0x0000000000987805 */ /* 0x000fe2000001ff00 */
[----:B------:R-:W-:Y:S06]  /*6540*/  @P1 BRA `(.L_x_109) ;  /* 0x00000000000c1947 */ /* 0x000fec0003800000 */
[----:B------:R-:W-:Y:S04]  /*6550*/  SHF.L.U32 R2, R165, 0x1f, RZ ;  /* 0x0000001fa5027819 */ /* 0x000fe800000006ff */
[----:B------:R-:W2:Y:S02]  /*6560*/  SYNCS.PHASECHK.TRANS64.TRYWAIT P1, [R3+URZ+0xe0], R2 ;  /* 0x0000e002030075a7 */ /* 0x000ea400080211ff */
[----:B--2---:R-:W-:Y:S05]  /*6570*/  @!P1 BRA `(.L_x_110) ;  /* 0x0000006400289947 */ /* 0x004fea0003800000 */
.L_x_109:
[----:B------:R-:W-:Y:S05]  /*6580*/  BSYNC B0 ;  /* 0x0000000000007941 */ /* 0x000fea0003800000 */
.L_x_108:
[----:B------:R-:W-:Y:S01]  /*6590*/  ISETP.NE.AND P1, PT, R181, RZ, PT ;  /* 0x000000ffb500720c */ /* 0x000fe20003f25270 */
[----:B--2---:R-:W-:Y:S02]  /*65a0*/  VIADD R3, R3, 0x100 ;  /* 0x0000010003037836 */ /* 0x004fe40000000000 */
[----:B------:R-:W-:Y:S03]  /*65b0*/  VIADD R166, R166, 0x1 ;  /* 0x00000001a6a67836 */ /* 0x000fe60000000000 */
[----:B-1----:R-:W-:Y:S07]  /*65c0*/  PRMT R0, R0, 0x654, R3 ;  /* 0x0000065400007816 */ /* 0x002fee0000000003 */
[----:B------:R1:W2:Y:S04]  /*65d0*/  @P1 LDS.128 R140, [R7] ;  /* 0x00000000078c1984 */ /* 0x0002a80000000c00 */
[----:B------:R1:W1:Y:S04]  /*65e0*/  @P1 LDS.128 R148, [R6+0x20] ;  /* 0x0000200006941984 */ /* 0x0002680000000c00 */
[----:B------:R1:W1:Y:S04]  /*65f0*/  @P1 LDS.128 R144, [R8+0x10] ;  /* 0x0000100008901984 */ /* 0x0002680000000c00 */
[----:B------:R1:W1:Y:S01]  /*6600*/  @P1 LDS.128 R152, [R5+0x10] ;  /* 0x0000100005981984 */ /* 0x0002620000000c00 */
[C---:B------:R-:W-:Y:S01]  /*6610*/  ISETP.NE.AND P1, PT, R166.reuse, 0x4, PT ;  /* 0x00000004a600780c */ /* 0x040fe20003f25270 */
[----:B------:R-:W-:Y:S01]  /*6620*/  @!PT LDS RZ, [RZ] ;  /* 0x00000000fffff984 */ /* 0x000fe20000000800 */
[----:B------:R-:W-:Y:S01]  /*6630*/  @!PT LDS RZ, [RZ] ;  /* 0x00000000fffff984 */ /* 0x000fe20000000800 */
[----:B------:R-:W-:Y:S01]  /*6640*/  @!PT LDS RZ, [RZ] ;  /* 0x00000000fffff984 */ /* 0x000fe20000000800 */
[----:B------:R-:W-:Y:S01]  /*6650*/  @!PT LDS RZ, [RZ] ;  /* 0x00000000fffff984 */ /* 0x000fe20000000800 */
[----:B------:R5:W-:Y:S06]  /*6660*/  MEMBAR.ALL.CTA ;  /* 0x0000000000007992 */ /* 0x000bec0000008000 */
[----:B-----5:R-:W5:Y:S01]  /*6670*/  FENCE.VIEW.ASYNC.S ;  /* 0x00000000000073c6 */ /* 0x020f620000000000 */
[----:B------:R-:W-:Y:S01]  /*6680*/  SEL R166, R166, RZ, P1 ;  /* 0x000000ffa6a67207 */ /* 0x000fe20000800000 */
[----:B-----5:R5:W-:Y:S02]  /*6690*/  SYNCS.ARRIVE.TRANS64.RED.A1T0 RZ, [R0+URZ], RZ ;  /* 0x000000ff00ff79a7 */ /* 0x020be400081004ff */
[----:B-----5:R-:W-:Y:S04]  /*66a0*/  SEL R0, RZ, 0x1, P1 ;  /* 0x00000001ff007807 */ /* 0x020fe80000800000 */
[----:B--2---:R-:W-:Y:S02]  /*66b0*/  LOP3.LUT R165, R165, R0, RZ, 0x3c, !PT ;  /* 0x00000000a5a57212 */ /* 0x004fe400078e3cff */
.L_x_107:
[----:B------:R-:W-:Y:S05]  /*66c0*/  BSYNC B1 ;  /* 0x0000000000017941 */ /* 0x000fea0003800000 */
.L_x_106:
[----:B------:R-:W-:Y:S04]  /*66d0*/  SHF.R.U32.HI R0, RZ, 0x15, R71 ;  /* 0x00000015ff007819 */ /* 0x000fe80000011647 */
[----:B------:R-:W-:Y:S01]  /*66e0*/  LOP3.LUT P1, RZ, R0, 0x3, R159, 0x48, !PT ;  /* 0x0000000300ff7812 */ /* 0x000fe2000782489f */
[----:B------:R-:W-:Y:S01]  /*66f0*/  @!UPT UIADD3 URZ, UPT, UPT, URZ, URZ, URZ ;  /* 0x000000fffffff290 */ /* 0x000fe2000fffe0ff */
[----:B----4-:R-:W-:Y:S11]  /*6700*/  @P0 BRA `(.L_x_111) ;  /* 0x0000000000080947 */ /* 0x010ff60003800000 */
[----:B------:R-:W2:Y:S02]  /*6710*/  SYNCS.PHASECHK.TRANS64.TRYWAIT P0, [R177+URZ+0x150], R4 ;  /* 0x00015004b10075a7 */ /* 0x000ea400080011ff */
[----:B--2---:R-:W-:Y:S05]  /*6720*/  @!P0 BRA `(.L_x_112) ;  /* 0x0000006000d08947 */ /* 0x004fea0003800000 */
.L_x_111:
[----:B------:R-:W-:Y:S04]  /*6730*/  BSSY.RECONVERGENT B6, `(.L_x_113) ;  /* 0x0000012000067945 */ /* 0x000fe80003800200 */
[----:B------:R-:W-:Y:S05]  /*6740*/  @!P1 BRA `(.L_x_114) ;  /* 0x0000000000409947 */ /* 0x000fea0003800000 */
[----:B------:R-:W4:Y:S01]  /*6750*/  LDCU.64 UR8, c[0x4][0x78] ;  /* 0x01000f00ff0877ac */ /* 0x000f220008000a00 */
[----:B------:R-:W-:Y:S01]  /*6760*/  MOV R3, 0x0 ;  /* 0x0000000000037802 */ /* 0x000fe20000000f00 */
[----:B------:R-:W-:Y:S02]  /*6770*/  HFMA2 R12, -RZ, RZ, 0, 5.9604644775390625e-08 ;  /* 0x00000001ff0c7431 */ /* 0x000fe400000001ff */
[----:B-1----:R-:W-:Y:S02]  /*6780*/  IMAD.MOV.U32 R8, RZ, RZ, 0x192 ;  /* 0x00000192ff087424 */ /* 0x002fe400078e00ff */
[----:B------:R-:W-:Y:S01]  /*6790*/  IMAD.MOV.U32 R13, RZ, RZ, RZ ;  /* 0x000000ffff0d7224 */ /* 0x000fe200078e00ff */
[----:B------:R-:W1:Y:S01]  /*67a0*/  LDCU.64 UR6, c[0x4][0x80] ;  /* 0x01001000ff0677ac */ /* 0x000e620008000a00 */
[----:B------:R-:W3:Y:S01]  /*67b0*/  LDC.64 R2, c[0x4][R3] ;  /* 0x0100000003027b82 */ /* 0x000ee20000000a00 */
[----:B------:R-:W5:Y:S01]  /*67c0*/  LDCU.64 UR4, c[0x4][0x18] ;  /* 0x01000300ff0477ac */ /* 0x000f620008000a00 */
[----:B----4-:R-:W-:Y:S01]  /*67d0*/  MOV R5, UR9 ;  /* 0x0000000900057c02 */ /* 0x010fe20008000f00 */
[----:B--2---:R-:W-:Y:S01]  /*67e0*/  IMAD.U32 R4, RZ, RZ, UR8 ;  /* 0x00000008ff047e24 */ /* 0x004fe2000f8e00ff */
[----:B-1----:R-:W-:Y:S01]  /*67f0*/  MOV R7, UR7 ;  /* 0x0000000700077c02 */ /* 0x002fe20008000f00 */
[----:B------:R-:W-:Y:S01]  /*6800*/  IMAD.U32 R6, RZ, RZ, UR6 ;  /* 0x00000006ff067e24 */ /* 0x000fe2000f8e00ff */
[----:B-----5:R-:W-:Y:S01]  /*6810*/  MOV R11, UR5 ;  /* 0x00000005000b7c02 */ /* 0x020fe20008000f00 */
[----:B------:R-:W-:Y:S02]  /*6820*/  IMAD.U32 R10, RZ, RZ, UR4 ;  /* 0x00000004ff0a7e24 */ /* 0x000fe4000f8e00ff */
[----:B------:R-:W-:Y:S07]  /*6830*/  LEPC R20, `(.L_x_114) ;  /* 0x000000001014794e */ /* 0x000fee0000000000 */
[----:B---3--:R-:W-:Y:S05]  /*6840*/  CALL.ABS.NOINC R2 ;  /* 0x0000000002007343 */ /* 0x008fea0003c00000 */
.L_x_114:
[----:B------:R-:W-:Y:S05]  /*6850*/  BSYNC.RECONVERGENT B6 ;  /* 0x0000000000067941 */ /* 0x000fea0003800200 */
.L_x_113:
[-C--:B------:R-:W-:Y:S01]  /*6860*/  F2FP.F16.E4M3.UNPACK_B R74, R140.reuse ;  /* 0x0000008cff4a723e */ /* 0x080fe200020006ff */
[----:B------:R-:W-:Y:S05]  /*6870*/  WARPSYNC.ALL ;  /* 0x0000000000007948 */ /* 0x000fea0003800000 */
[----:B------:R-:W-:Y:S01]  /*6880*/  R2UR UR4, R71 ;  /* 0x00000000470472ca */ /* 0x000fe200000e0000 */
[--C-:B------:R-:W-:Y:S01]  /*6890*/  HADD2.F32 R72, -RZ, R74.reuse.H0_H0 ;  /* 0x2000004aff487230 */ /* 0x100fe20000004100 */
[----:B------:R-:W-:Y:S01]  /*68a0*/  F2FP.F16.E4M3.UNPACK_B R76, R140.H1 ;  /* 0x0000008cff4c723e */ /* 0x000fe200030006ff */
[----:B------:R-:W-:Y:S01]  /*68b0*/  HADD2.F32 R75, -RZ, R74.H1_H1 ;  /* 0x3000004aff4b7230 */ /* 0x000fe20000004100 */
[-C--:B------:R-:W-:Y:S01]  /*68c0*/  F2FP.F16.E4M3.UNPACK_B R78, R141.reuse ;  /* 0x0000008dff4e723e */ /* 0x080fe200020006ff */
[----:B------:R-:W-:Y:S01]  /*68d0*/  BSSY.RECONVERGENT B0, `(.L_x_115) ;  /* 0x000011d000007945 */ /* 0x000fe20003800200 */
[----:B------:R-:W-:Y:S01]  /*68e0*/  F2FP.F16.E4M3.UNPACK_B R80, R141.H1 ;  /* 0x0000008dff50723e */ /* 0x000fe200030006ff */
[----:B------:R-:W-:Y:S01]  /*68f0*/  HADD2.F32 R74, -RZ, R76.H0_H0 ;  /* 0x2000004cff4a7230 */ /* 0x000fe20000004100 */
[-C--:B------:R-:W-:Y:S01]  /*6900*/  F2FP.F16.E4M3.UNPACK_B R82, R142.reuse ;  /* 0x0000008eff52723e */ /* 0x080fe200020006ff */
[--C-:B------:R-:W-:Y:S01]  /*6910*/  HADD2.F32 R77, -RZ, R78.reuse.H0_H0 ;  /* 0x2000004eff4d7230 */ /* 0x100fe20000004100 */
[----:B------:R-:W-:Y:S01]  /*6920*/  F2FP.F16.E4M3.UNPACK_B R84, R142.H1 ;  /* 0x0000008eff54723e */ /* 0x000fe200030006ff */
[----:B------:R-:W-:Y:S01]  /*6930*/  HADD2.F32 R78, -RZ, R78.H1_H1 ;  /* 0x3000004eff4e7230 */ /* 0x000fe20000004100 */
[-C--:B------:R-:W-:Y:S01]  /*6940*/  F2FP.F16.E4M3.UNPACK_B R86, R143.reuse ;  /* 0x0000008fff56723e */ /* 0x080fe200020006ff */
[----:B-12---:R-:W3:Y:S01]  /*6950*/  LDTM.x64 R4, tmem[UR4] ;  /* 0x00000004000479ee */ /* 0x006ee20008340000 */
[----:B------:R-:W-:Y:S01]  /*6960*/  F2FP.F16.E4M3.UNPACK_B R88, R143.H1 ;  /* 0x0000008fff58723e */ /* 0x000fe200030006ff */
[----:B------:R-:W-:Y:S01]  /*6970*/  HADD2.F32 R76, -RZ, R76.H1_H1 ;  /* 0x3000004cff4c7230 */ /* 0x000fe20000004100 */
[-C--:B------:R-:W-:Y:S01]  /*6980*/  F2FP.F16.E4M3.UNPACK_B R90, R144.reuse ;  /* 0x00000090ff5a723e */ /* 0x080fe200020006ff */
[----:B------:R-:W-:Y:S01]  /*6990*/  HADD2.F32 R79, -RZ, R80.H0_H0 ;  /* 0x20000050ff4f7230 */ /* 0x000fe20000004100 */
[----:B------:R-:W-:Y:S01]  /*69a0*/  F2FP.F16.E4M3.UNPACK_B R92, R144.H1 ;  /* 0x00000090ff5c723e */ /* 0x000fe200030006ff */
[--C-:B------:R-:W-:Y:S01]  /*69b0*/  HADD2.F32 R81, -RZ, R82.reuse.H0_H0 ;  /* 0x20000052ff517230 */ /* 0x100fe20000004100 */
[----:B------:R-:W-:Y:S01]  /*69c0*/  SHF.L.U32 R182, R164, 0x4, RZ ;  /* 0x00000004a4b67819 */ /* 0x000fe200000006ff */
[----:B------:R-:W-:Y:S01]  /*69d0*/  HADD2.F32 R82, -RZ, R82.H1_H1 ;  /* 0x30000052ff527230 */ /* 0x000fe20000004100 */
[----:B------:R-:W-:Y:S01]  /*69e0*/  SHF.L.U32 R188, R163, 0x4, RZ ;  /* 0x00000004a3bc7819 */ /* 0x000fe200000006ff */
[--C-:B------:R-:W-:Y:S01]  /*69f0*/  HADD2.F32 R85, -RZ, R86.reuse.H0_H0 ;  /* 0x20000056ff557230 */ /* 0x100fe20000004100 */
[----:B------:R-:W-:Y:S01]  /*6a00*/  IADD3 R176, PT, PT, R171, R182, RZ ;  /* 0x000000b6abb07210 */ /* 0x000fe20007ffe0ff */
[----:B------:R-:W-:Y:S01]  /*6a10*/  HADD2.F32 R86, -RZ, R86.H1_H1 ;  /* 0x30000056ff567230 */ /* 0x000fe20000004100 */
[----:B------:R-:W-:Y:S01]  /*6a20*/  SHF.L.U32 R183, R169, 0x4, RZ ;  /* 0x00000004a9b77819 */ /* 0x000fe200000006ff */
[--C-:B------:R-:W-:Y:S01]  /*6a30*/  HADD2.F32 R89, -RZ, R90.reuse.H0_H0 ;  /* 0x2000005aff597230 */ /* 0x100fe20000004100 */
[----:B------:R-:W-:Y:S01]  /*6a40*/  F2FP.F16.E4M3.UNPACK_B R94, R145 ;  /* 0x00000091ff5e723e */ /* 0x000fe200020006ff */
[----:B------:R-:W-:Y:S01]  /*6a50*/  HADD2.F32 R90, -RZ, R90.H1_H1 ;  /* 0x3000005aff5a7230 */ /* 0x000fe20000004100 */
[----:B------:R-:W-:Y:S01]  /*6a60*/  IADD3 R178, PT, PT, R183, R176, RZ ;  /* 0x000000b0b7b27210 */ /* 0x000fe20007ffe0ff */
[----:B------:R-:W-:Y:S01]  /*6a70*/  HADD2.F32 R80, -RZ, R80.H1_H1 ;  /* 0x30000050ff507230 */ /* 0x000fe20000004100 */
[----:B------:R-:W-:Y:S01]  /*6a80*/  F2FP.F16.E4M3.UNPACK_B R98, R146 ;  /* 0x00000092ff62723e */ /* 0x000fe200020006ff */
[--C-:B------:R-:W-:Y:S01]  /*6a90*/  HADD2.F32 R93, -RZ, R94.reuse.H0_H0 ;  /* 0x2000005eff5d7230 */ /* 0x100fe20000004100 */
[----:B------:R-:W-:Y:S01]  /*6aa0*/  F2FP.F16.E4M3.UNPACK_B R102, R147 ;  /* 0x00000093ff66723e */ /* 0x000fe200020006ff */
[----:B------:R-:W-:Y:S01]  /*6ab0*/  HADD2.F32 R94, -RZ, R94.H1_H1 ;  /* 0x3000005eff5e7230 */ /* 0x000fe20000004100 */
[----:B------:R-:W-:Y:S01]  /*6ac0*/  F2FP.F16.E4M3.UNPACK_B R106, R148 ;  /* 0x00000094ff6a723e */ /* 0x000fe200020006ff */
[C---:B---3--:R-:W-:Y:S01]  /*6ad0*/  FMUL R0, R70.reuse, R4 ;  /* 0x0000000446007220 */ /* 0x048fe20000400000 */
[C---:B------:R-:W-:Y:S01]  /*6ae0*/  FMUL R2, R70.reuse, R5 ;  /* 0x0000000546027220 */ /* 0x040fe20000400000 */
[C---:B------:R-:W-:Y:S01]  /*6af0*/  FMUL R4, R70.reuse, R8 ;  /* 0x0000000846047220 */ /* 0x040fe20000400000 */
[C---:B------:R-:W-:Y:S01]  /*6b00*/  FMUL R5, R70.reuse, R9 ;  /* 0x0000000946057220 */ /* 0x040fe20000400000 */
[C---:B------:R-:W-:Y:S01]  /*6b10*/  FFMA R0, R73.reuse, R72, R0 ;  /* 0x0000004849007223 */ /* 0x040fe20000000000 */
[C---:B------:R-:W-:Y:S01]  /*6b20*/  FFMA R2, R73.reuse, R75, R2 ;  /* 0x0000004b49027223 */ /* 0x040fe20000000002 */
[C---:B------:R-:W-:Y:S01]  /*6b30*/  FMUL R8, R70.reuse, R12 ;  /* 0x0000000c46087220 */ /* 0x040fe20000400000 */
[C---:B------:R-:W-:Y:S01]  /*6b40*/  FMUL R9, R70.reuse, R13 ;  /* 0x0000000d46097220 */ /* 0x040fe20000400000 */
[C---:B------:R-:W-:Y:S01]  /*6b50*/  FMUL R12, R70.reuse, R16 ;  /* 0x00000010460c7220 */ /* 0x040fe20000400000 */
[C---:B------:R-:W-:Y:S01]  /*6b60*/  FMUL R13, R70.reuse, R17 ;  /* 0x00000011460d7220 */ /* 0x040fe20000400000 */
[C---:B------:R-:W-:Y:S01]  /*6b70*/  FMUL R16, R70.reuse, R20 ;  /* 0x0000001446107220 */ /* 0x040fe20000400000 */
[C---:B------:R-:W-:Y:S01]  /*6b80*/  FMUL R17, R70.reuse, R21 ;  /* 0x0000001546117220 */ /* 0x040fe20000400000 */
[C---:B------:R-:W-:Y:S01]  /*6b90*/  FMUL R20, R70.reuse, R24 ;  /* 0x0000001846147220 */ /* 0x040fe20000400000 */
[C---:B------:R-:W-:Y:S01]  /*6ba0*/  FMUL R21, R70.reuse, R25 ;  /* 0x0000001946157220 */ /* 0x040fe20000400000 */
[--C-:B------:R-:W-:Y:S02]  /*6bb0*/  HADD2.F32 R97, -RZ, R98.reuse.H0_H0 ;  /* 0x20000062ff617230 */ /* 0x100fe40000004100 */
[C---:B------:R-:W-:Y:S01]  /*6bc0*/  FMUL R24, R70.reuse, R28 ;  /* 0x0000001c46187220 */ /* 0x040fe20000400000 */
[----:B------:R-:W-:Y:S02]  /*6bd0*/  HADD2.F32 R98, -RZ, R98.H1_H1 ;  /* 0x30000062ff627230 */ /* 0x000fe40000004100 */
[C---:B------:R-:W-:Y:S01]  /*6be0*/  FMUL R25, R70.reuse, R29 ;  /* 0x0000001d46197220 */ /* 0x040fe20000400000 */
[--C-:B------:R-:W-:Y:S02]  /*6bf0*/  HADD2.F32 R101, -RZ, R102.reuse.H0_H0 ;  /* 0x20000066ff657230 */ /* 0x100fe40000004100 */
[C---:B------:R-:W-:Y:S01]  /*6c00*/  FMUL R28, R70.reuse, R32 ;  /* 0x00000020461c7220 */ /* 0x040fe20000400000 */
[----:B------:R-:W-:Y:S02]  /*6c10*/  HADD2.F32 R102, -RZ, R102.H1_H1 ;  /* 0x30000066ff667230 */ /* 0x000fe40000004100 */
[C---:B------:R-:W-:Y:S01]  /*6c20*/  FMUL R29, R70.reuse, R33 ;  /* 0x00000021461d7220 */ /* 0x040fe20000400000 */
[--C-:B------:R-:W-:Y:S02]  /*6c30*/  HADD2.F32 R105, -RZ, R106.reuse.H0_H0 ;  /* 0x2000006aff697230 */ /* 0x100fe40000004100 */
[C---:B------:R-:W-:Y:S01]  /*6c40*/  FMUL R32, R70.reuse, R36 ;  /* 0x0000002446207220 */ /* 0x040fe20000400000 */
[----:B------:R-:W-:Y:S01]  /*6c50*/  F2FP.F16.E4M3.UNPACK_B R96, R145.H1 ;  /* 0x00000091ff60723e */ /* 0x000fe200030006ff */
[----:B------:R-:W-:Y:S02]  /*6c60*/  HADD2.F32 R106, -RZ, R106.H1_H1 ;  /* 0x3000006aff6a7230 */ /* 0x000fe40000004100 */
[C---:B------:R-:W-:Y:S01]  /*6c70*/  FMUL R33, R70.reuse, R37 ;  /* 0x0000002546217220 */ /* 0x040fe20000400000 */
[C---:B------:R-:W-:Y:S01]  /*6c80*/  FMUL R36, R70.reuse, R40 ;  /* 0x0000002846247220 */ /* 0x040fe20000400000 */
[----:B------:R-:W-:Y:S01]  /*6c90*/  F2FP.F16.E4M3.UNPACK_B R100, R146.H1 ;  /* 0x00000092ff64723e */ /* 0x000fe200030006ff */
        /* <DEDUP_REMOVED lines=8> */
[----:B------:R-:W-:Y:S01]  /*6d20*/  F2FP.F16.E4M3.UNPACK_B R110, R149 ;  /* 0x00000095ff6e723e */ /* 0x000fe200020006ff */
[C---:B------:R-:W-:Y:S01]  /*6d30*/  FMUL R49, R70.reuse, R53 ;  /* 0x0000003546317220 */ /* 0x040fe20000400000 */
[C---:B------:R-:W-:Y:S01]  /*6d40*/  FMUL R52, R70.reuse, R56 ;  /* 0x0000003846347220 */ /* 0x040fe20000400000 */
[----:B------:R-:W-:Y:S01]  /*6d50*/  F2FP.F16.E4M3.UNPACK_B R112, R149.H1 ;  /* 0x00000095ff70723e */ /* 0x000fe200030006ff */
[C---:B------:R-:W-:Y:S01]  /*6d60*/  FMUL R53, R70.reuse, R57 ;  /* 0x0000003946357220 */ /* 0x040fe20000400000 */
[--C-:B------:R-:W-:Y:S02]  /*6d70*/  HADD2.F32 R109, -RZ, R110.reuse.H0_H0 ;  /* 0x2000006eff6d7230 */ /* 0x100fe40000004100 */
[C---:B------:R-:W-:Y:S01]  /*6d80*/  FMUL R56, R70.reuse, R60 ;  /* 0x0000003c46387220 */ /* 0x040fe20000400000 */
[----:B------:R-:W-:Y:S01]  /*6d90*/  F2FP.F16.E4M3.UNPACK_B R114, R150 ;  /* 0x00000096ff72723e */ /* 0x000fe200020006ff */
[----:B------:R-:W-:Y:S02]  /*6da0*/  HADD2.F32 R110, -RZ, R110.H1_H1 ;  /* 0x3000006eff6e7230 */ /* 0x000fe40000004100 */
[C---:B------:R-:W-:Y:S01]  /*6db0*/  FMUL R57, R70.reuse, R61 ;  /* 0x0000003d46397220 */ /* 0x040fe20000400000 */
[C---:B------:R-:W-:Y:S01]  /*6dc0*/  FMUL R60, R70.reuse, R64 ;  /* 0x00000040463c7220 */ /* 0x040fe20000400000 */
[----:B------:R-:W-:Y:S01]  /*6dd0*/  F2FP.F16.E4M3.UNPACK_B R116, R150.H1 ;  /* 0x00000096ff74723e */ /* 0x000fe200030006ff */
[--C-:B------:R-:W-:Y:S02]  /*6de0*/  HADD2.F32 R113, -RZ, R114.reuse.H0_H0 ;  /* 0x20000072ff717230 */ /* 0x100fe40000004100 */
[C---:B------:R-:W-:Y:S01]  /*6df0*/  FMUL R61, R70.reuse, R65 ;  /* 0x00000041463d7220 */ /* 0x040fe20000400000 */
[----:B------:R-:W-:Y:S02]  /*6e00*/  HADD2.F32 R114, -RZ, R114.H1_H1 ;  /* 0x30000072ff727230 */ /* 0x000fe40000004100 */
[C---:B------:R-:W-:Y:S01]  /*6e10*/  FMUL R3, R70.reuse, R6 ;  /* 0x0000000646037220 */ /* 0x040fe20000400000 */
[----:B------:R-:W-:Y:S01]  /*6e20*/  F2FP.F16.E4M3.UNPACK_B R118, R151 ;  /* 0x00000097ff76723e */ /* 0x000fe200020006ff */
[C---:B------:R-:W-:Y:S01]  /*6e30*/  FMUL R7, R70.reuse, R7 ;  /* 0x0000000746077220 */ /* 0x040fe20000400000 */
[C---:B------:R-:W-:Y:S01]  /*6e40*/  FMUL R6, R70.reuse, R10 ;  /* 0x0000000a46067220 */ /* 0x040fe20000400000 */
[----:B------:R-:W-:Y:S01]  /*6e50*/  F2FP.F16.E4M3.UNPACK_B R120, R151.H1 ;  /* 0x00000097ff78723e */ /* 0x000fe200030006ff */
[C---:B------:R-:W-:Y:S01]  /*6e60*/  FFMA R3, R73.reuse, R74, R3 ;  /* 0x0000004a49037223 */ /* 0x040fe20000000003 */
[C---:B------:R-:W-:Y:S01]  /*6e70*/  FFMA R7, R73.reuse, R76, R7 ;  /* 0x0000004c49077223 */ /* 0x040fe20000000007 */
[----:B------:R-:W-:Y:S01]  /*6e80*/  F2FP.F16.E4M3.UNPACK_B R122, R152 ;  /* 0x00000098ff7a723e */ /* 0x000fe200020006ff */
[C---:B------:R-:W-:Y:S01]  /*6e90*/  FFMA R4, R73.reuse, R77, R4 ;  /* 0x0000004d49047223 */ /* 0x040fe20000000004 */
[C---:B------:R-:W-:Y:S01]  /*6ea0*/  FFMA R5, R73.reuse, R78, R5 ;  /* 0x0000004e49057223 */ /* 0x040fe20000000005 */
[----:B------:R-:W-:Y:S01]  /*6eb0*/  F2FP.F16.E4M3.UNPACK_B R124, R152.H1 ;  /* 0x00000098ff7c723e */ /* 0x000fe200030006ff */
[----:B------:R-:W-:Y:S01]  /*6ec0*/  FFMA R6, R73, R79, R6 ;  /* 0x0000004f49067223 */ /* 0x000fe20000000006 */
[----:B------:R-:W-:Y:S01]  /*6ed0*/  F2FP.SATFINITE.E4M3.F32.PACK_AB_MERGE_C R179, R7, R3, RZ ;  /* 0x0000000307b3723e */ /* 0x000fe200048070ff */
[----:B------:R-:W-:Y:S02]  /*6ee0*/  HADD2.F32 R117, -RZ, R118.H0_H0 ;  /* 0x20000076ff757230 */ /* 0x000fe40000004100 */
[----:B------:R-:W-:Y:S01]  /*6ef0*/  FMUL R11, R70, R11 ;  /* 0x0000000b460b7220 */ /* 0x000fe20000400000 */
[----:B------:R-:W-:Y:S01]  /*6f00*/  HADD2.F32 R83, -RZ, R84.H0_H0 ;  /* 0x20000054ff537230 */ /* 0x000fe20000004100 */
[----:B------:R-:W-:Y:S01]  /*6f10*/  F2FP.SATFINITE.E4M3.F32.PACK_AB_MERGE_C R184, R2, R0, R179 ;  /* 0x0000000002b8723e */ /* 0x000fe200048070b3 */
[----:B------:R-:W-:Y:S01]  /*6f20*/  HADD2.F32 R118, -RZ, R118.H1_H1 ;  /* 0x30000076ff767230 */ /* 0x000fe20000004100 */
[----:B------:R-:W-:Y:S01]  /*6f30*/  IADD3 R179, PT, PT, R171, R188, RZ ;  /* 0x000000bcabb37210 */ /* 0x000fe20007ffe0ff */
[C---:B------:R-:W-:Y:S01]  /*6f40*/  FFMA R11, R73.reuse, R80, R11 ;  /* 0x00000050490b7223 */ /* 0x040fe2000000000b */
[C---:B------:R-:W-:Y:S01]  /*6f50*/  FFMA R8, R73.reuse, R81, R8 ;  /* 0x0000005149087223 */ /* 0x040fe20000000008 */
[----:B------:R-:W-:Y:S01]  /*6f60*/  FFMA R9, R73, R82, R9 ;  /* 0x0000005249097223 */ /* 0x000fe20000000009 */
[----:B------:R-:W-:Y:S02]  /*6f70*/  HADD2.F32 R121, -RZ, R122.H0_H0 ;  /* 0x2000007aff797230 */ /* 0x000fe40000004100 */
[C---:B------:R-:W-:Y:S01]  /*6f80*/  FMUL R10, R70.reuse, R14 ;  /* 0x0000000e460a7220 */ /* 0x040fe20000400000 */
[----:B------:R-:W-:Y:S01]  /*6f90*/  HADD2.F32 R84, -RZ, R84.H1_H1 ;  /* 0x30000054ff547230 */ /* 0x000fe20000004100 */
[----:B------:R-:W-:Y:S01]  /*6fa0*/  F2FP.SATFINITE.E4M3.F32.PACK_AB_MERGE_C R185, R11, R6, RZ ;  /* 0x000000060bb9723e */ /* 0x000fe200048070ff */
[----:B------:R-:W-:Y:S02]  /*6fb0*/  HADD2.F32 R122, -RZ, R122.H1_H1 ;  /* 0x3000007aff7a7230 */ /* 0x000fe40000004100 */
[----:B------:R-:W-:Y:S01]  /*6fc0*/  FFMA R10, R73, R83, R10 ;  /* 0x00000053490a7223 */ /* 0x000fe2000000000a */
[C---:B------:R-:W-:Y:S01]  /*6fd0*/  FMUL R15, R70.reuse, R15 ;  /* 0x0000000f460f7220 */ /* 0x040fe20000400000 */
[--C-:B------:R-:W-:Y:S01]  /*6fe0*/  HADD2.F32 R87, -RZ, R88.reuse.H0_H0 ;  /* 0x20000058ff577230 */ /* 0x100fe20000004100 */
[----:B------:R-:W-:Y:S01]  /*6ff0*/  F2FP.SATFINITE.E4M3.F32.PACK_AB_MERGE_C R185, R5, R4, R185 ;  /* 0x0000000405b9723e */ /* 0x000fe200048070b9 */
[----:B------:R-:W-:Y:S02]  /*7000*/  HADD2.F32 R88, -RZ, R88.H1_H1 ;  /* 0x30000058ff587230 */ /* 0x000fe40000004100 */
[C---:B------:R-:W-:Y:S01]  /*7010*/  FFMA R15, R73.reuse, R84, R15 ;  /* 0x00000054490f7223 */ /* 0x040fe2000000000f */
[C---:B------:R-:W-:Y:S01]  /*7020*/  FFMA R12, R73.reuse, R85, R12 ;  /* 0x00000055490c7223 */ /* 0x040fe2000000000c */
[----:B------:R-:W-:Y:S01]  /*7030*/  FFMA R13, R73, R86, R13 ;  /* 0x00000056490d7223 */ /* 0x000fe2000000000d */
[C---:B------:R-:W-:Y:S01]  /*7040*/  FMUL R14, R70.reuse, R18 ;  /* 0x00000012460e7220 */ /* 0x040fe20000400000 */
[----:B------:R-:W-:Y:S01]  /*7050*/  F2FP.F16.E4M3.UNPACK_B R126, R153 ;  /* 0x00000099ff7e723e */ /* 0x000fe200020006ff */
[C---:B------:R-:W-:Y:S01]  /*7060*/  FMUL R19, R70.reuse, R19 ;  /* 0x0000001346137220 */ /* 0x040fe20000400000 */
[----:B------:R-:W-:Y:S01]  /*7070*/  HADD2.F32 R91, -RZ, R92.H0_H0 ;  /* 0x2000005cff5b7230 */ /* 0x000fe20000004100 */
[----:B------:R-:W-:Y:S01]  /*7080*/  F2FP.SATFINITE.E4M3.F32.PACK_AB_MERGE_C R186, R15, R10, RZ ;  /* 0x0000000a0fba723e */ /* 0x000fe200048070ff */
[C---:B------:R-:W-:Y:S01]  /*7090*/  FFMA R14, R73.reuse, R87, R14 ;  /* 0x00000057490e7223 */ /* 0x040fe2000000000e */
[C---:B------:R-:W-:Y:S01]  /*70a0*/  FFMA R19, R73.reuse, R88, R19 ;  /* 0x0000005849137223 */ /* 0x040fe20000000013 */
[C---:B------:R-:W-:Y:S01]  /*70b0*/  FFMA R16, R73.reuse, R89, R16 ;  /* 0x0000005949107223 */ /* 0x040fe20000000010 */
[----:B------:R-:W-:Y:S01]  /*70c0*/  F2FP.F16.E4M3.UNPACK_B R128, R153.H1 ;  /* 0x00000099ff80723e */ /* 0x000fe200030006ff */
[----:B------:R-:W-:Y:S01]  /*70d0*/  FFMA R17, R73, R90, R17 ;  /* 0x0000005a49117223 */ /* 0x000fe20000000011 */
[----:B------:R-:W-:Y:S01]  /*70e0*/  F2FP.SATFINITE.E4M3.F32.PACK_AB_MERGE_C R186, R9, R8, R186 ;  /* 0x0000000809ba723e */ /* 0x000fe200048070ba */
[--C-:B------:R-:W-:Y:S01]  /*70f0*/  HADD2.F32 R125, -RZ, R126.reuse.H0_H0 ;  /* 0x2000007eff7d7230 */ /* 0x100fe20000004100 */
[----:B------:R-:W-:Y:S01]  /*7100*/  F2FP.SATFINITE.E4M3.F32.PACK_AB_MERGE_C R187, R19, R14, RZ ;  /* 0x0000000e13bb723e */ /* 0x000fe200048070ff */
[----:B------:R-:W-:Y:S02]  /*7110*/  HADD2.F32 R126, -RZ, R126.H1_H1 ;  /* 0x3000007eff7e7230 */ /* 0x000fe40000004100 */
[C---:B------:R-:W-:Y:S01]  /*7120*/  FMUL R18, R70.reuse, R22 ;  /* 0x0000001646127220 */ /* 0x040fe20000400000 */
[----:B------:R-:W-:Y:S01]  /*7130*/  HADD2.F32 R92, -RZ, R92.H1_H1 ;  /* 0x3000005cff5c7230 */ /* 0x000fe20000004100 */
[----:B------:R-:W-:Y:S01]  /*7140*/  F2FP.SATFINITE.E4M3.F32.PACK_AB_MERGE_C R187, R13, R12, R187 ;  /* 0x0000000c0dbb723e */ /* 0x000fe200048070bb */
[C---:B------:R-:W-:Y:S01]  /*7150*/  FMUL R23, R70.reuse, R23 ;  /* 0x0000001746177220 */ /* 0x040fe20000400000 */
[--C-:B------:R-:W-:Y:S02]  /*7160*/  HADD2.F32 R95, -RZ, R96.reuse.H0_H0 ;  /* 0x20000060ff5f7230 */ /* 0x100fe40000004100 */
[C---:B------:R-:W-:Y:S01]  /*7170*/  FFMA R18, R73.reuse, R91, R18 ;  /* 0x0000005b49127223 */ /* 0x040fe20000000012 */
[----:B------:R-:W-:Y:S01]  /*7180*/  HADD2.F32 R96, -RZ, R96.H1_H1 ;  /* 0x30000060ff607230 */ /* 0x000fe20000004100 */
[----:B------:R1:W-:Y:S01]  /*7190*/  STS.128 [R137+UR44+0x8200], R184 ;  /* 0x008200b889007988 */ /* 0x0003e20008000c2c */
        /* <DEDUP_REMOVED lines=48> */
[----:B------:R1:W-:Y:S01]  /*74a0*/  STS.128 [R176+0x8010], R192 ;  /* 0x008010c0b0007388 */ /* 0x0003e20000000c00 */
[C---:B------:R-:W-:Y:S01]  /*74b0*/  FFMA R39, R73.reuse, R108, R39 ;  /* 0x0000006c49277223 */ /* 0x040fe20000000027 */
[C---:B------:R-:W-:Y:S01]  /*74c0*/  FFMA R36, R73.reuse, R109, R36 ;  /* 0x0000006d49247223 */ /* 0x040fe20000000024 */
[----:B------:R-:W-:Y:S01]  /*74d0*/  FFMA R37, R73, R110, R37 ;  /* 0x0000006e49257223 */ /* 0x000fe20000000025 */
[----:B------:R-:W-:Y:S01]  /*74e0*/  FMUL R38, R70, R42 ;  /* 0x0000002a46267220 */ /* 0x000fe20000400000 */
[----:B------:R-:W-:Y:S01]  /*74f0*/  ISETP.NE.AND P0, PT, R174, RZ, PT ;  /* 0x000000ffae00720c */ /* 0x000fe20003f05270 */
[C---:B------:R-:W-:Y:S01]  /*7500*/  FMUL R43, R70.reuse, R43 ;  /* 0x0000002b462b7220 */ /* 0x040fe20000400000 */
[--C-:B------:R-:W-:Y:S01]  /*7510*/  HADD2.F32 R115, -RZ, R116.reuse.H0_H0 ;  /* 0x20000074ff737230 */ /* 0x100fe20000004100 */
[----:B------:R-:W-:Y:S01]  /*7520*/  F2FP.SATFINITE.E4M3.F32.PACK_AB_MERGE_C R196, R39, R34, RZ ;  /* 0x0000002227c4723e */ /* 0x000fe200048070ff */
[C---:B------:R-:W-:Y:S01]  /*7530*/  FFMA R38, R73.reuse, R111, R38 ;  /* 0x0000006f49267223 */ /* 0x040fe20000000026 */
[C---:B------:R-:W-:Y:S01]  /*7540*/  FFMA R43, R73.reuse, R112, R43 ;  /* 0x00000070492b7223 */ /* 0x040fe2000000002b */
[----:B------:R-:W-:Y:S01]  /*7550*/  FFMA R40, R73, R113, R40 ;  /* 0x0000007149287223 */ /* 0x000fe20000000028 */
[----:B------:R-:W-:Y:S01]  /*7560*/  F2FP.SATFINITE.E4M3.F32.PACK_AB_MERGE_C R196, R33, R32, R196 ;  /* 0x0000002021c4723e */ /* 0x000fe200048070c4 */
[----:B------:R-:W-:Y:S01]  /*7570*/  FFMA R41, R73, R114, R41 ;  /* 0x0000007249297223 */ /* 0x000fe20000000029 */
[----:B------:R-:W-:Y:S01]  /*7580*/  HADD2.F32 R116, -RZ, R116.H1_H1 ;  /* 0x30000074ff747230 */ /* 0x000fe20000004100 */
[----:B------:R-:W-:Y:S01]  /*7590*/  F2FP.SATFINITE.E4M3.F32.PACK_AB_MERGE_C R197, R43, R38, RZ ;  /* 0x000000262bc5723e */ /* 0x000fe200048070ff */
[C---:B------:R-:W-:Y:S01]  /*75a0*/  FMUL R42, R70.reuse, R46 ;  /* 0x0000002e462a7220 */ /* 0x040fe20000400000 */
[C---:B------:R-:W-:Y:S01]  /*75b0*/  FMUL R47, R70.reuse, R47 ;  /* 0x0000002f462f7220 */ /* 0x040fe20000400000 */
[--C-:B------:R-:W-:Y:S01]  /*75c0*/  HADD2.F32 R119, -RZ, R120.reuse.H0_H0 ;  /* 0x20000078ff777230 */ /* 0x100fe20000004100 */
[----:B------:R-:W-:Y:S01]  /*75d0*/  F2FP.SATFINITE.E4M3.F32.PACK_AB_MERGE_C R197, R37, R36, R197 ;  /* 0x0000002425c5723e */ /* 0x000fe200048070c5 */
[C---:B------:R-:W-:Y:S01]  /*75e0*/  FFMA R42, R73.reuse, R115, R42 ;  /* 0x00000073492a7223 */ /* 0x040fe2000000002a */
[C---:B------:R-:W-:Y:S01]  /*75f0*/  FFMA R47, R73.reuse, R116, R47 ;  /* 0x00000074492f7223 */ /* 0x040fe2000000002f */
[----:B------:R-:W-:Y:S01]  /*7600*/  FFMA R44, R73, R117, R44 ;  /* 0x00000075492c7223 */ /* 0x000fe2000000002c */
[----:B------:R-:W-:Y:S01]  /*7610*/  ISETP.NE.AND P6, PT, R189, RZ, PT ;  /* 0x000000ffbd00720c */ /* 0x000fe20003fc5270 */
[----:B------:R-:W-:Y:S01]  /*7620*/  FFMA R45, R73, R118, R45 ;  /* 0x00000076492d7223 */ /* 0x000fe2000000002d */
[----:B------:R-:W-:Y:S01]  /*7630*/  HADD2.F32 R120, -RZ, R120.H1_H1 ;  /* 0x30000078ff787230 */ /* 0x000fe20000004100 */
[----:B------:R-:W-:Y:S01]  /*7640*/  F2FP.SATFINITE.E4M3.F32.PACK_AB_MERGE_C R198, R47, R42, RZ ;  /* 0x0000002a2fc6723e */ /* 0x000fe200048070ff */
[C---:B------:R-:W-:Y:S01]  /*7650*/  FMUL R46, R70.reuse, R50 ;  /* 0x00000032462e7220 */ /* 0x040fe20000400000 */
[C---:B------:R-:W-:Y:S01]  /*7660*/  FMUL R51, R70.reuse, R51 ;  /* 0x0000003346337220 */ /* 0x040fe20000400000 */
[--C-:B------:R-:W-:Y:S02]  /*7670*/  HADD2.F32 R123, -RZ, R124.reuse.H0_H0 ;  /* 0x2000007cff7b7230 */ /* 0x100fe40000004100 */
[C---:B------:R-:W-:Y:S01]  /*7680*/  FMUL R50, R70.reuse, R54 ;  /* 0x0000003646327220 */ /* 0x040fe20000400000 */
[C---:B------:R-:W-:Y:S01]  /*7690*/  FFMA R46, R73.reuse, R119, R46 ;  /* 0x00000077492e7223 */ /* 0x040fe2000000002e */
[----:B------:R-:W-:Y:S02]  /*76a0*/  HADD2.F32 R124, -RZ, R124.H1_H1 ;  /* 0x3000007cff7c7230 */ /* 0x000fe40000004100 */
[C---:B------:R-:W-:Y:S01]  /*76b0*/  FFMA R51, R73.reuse, R120, R51 ;  /* 0x0000007849337223 */ /* 0x040fe20000000033 */
[C---:B------:R-:W-:Y:S01]  /*76c0*/  FMUL R55, R70.reuse, R55 ;  /* 0x0000003746377220 */ /* 0x040fe20000400000 */
[C---:B------:R-:W-:Y:S01]  /*76d0*/  FFMA R48, R73.reuse, R121, R48 ;  /* 0x0000007949307223 */ /* 0x040fe20000000030 */
[C---:B------:R-:W-:Y:S01]  /*76e0*/  FFMA R49, R73.reuse, R122, R49 ;  /* 0x0000007a49317223 */ /* 0x040fe20000000031 */
[--C-:B------:R-:W-:Y:S02]  /*76f0*/  HADD2.F32 R127, -RZ, R128.reuse.H0_H0 ;  /* 0x20000080ff7f7230 */ /* 0x100fe40000004100 */
[C---:B------:R-:W-:Y:S01]  /*7700*/  FFMA R50, R73.reuse, R123, R50 ;  /* 0x0000007b49327223 */ /* 0x040fe20000000032 */
[----:B------:R-:W-:Y:S02]  /*7710*/  HADD2.F32 R128, -RZ, R128.H1_H1 ;  /* 0x30000080ff807230 */ /* 0x000fe40000004100 */
[C---:B------:R-:W-:Y:S01]  /*7720*/  FMUL R54, R70.reuse, R58 ;  /* 0x0000003a46367220 */ /* 0x040fe20000400000 */
        /* <DEDUP_REMOVED lines=16> */
[----:B------:R-:W-:Y:S01]  /*7830*/  FFMA R63, R73, R132, R63 ;  /* 0x00000084493f7223 */ /* 0x000fe2000000003f */
[----:B------:R-:W-:Y:S01]  /*7840*/  FMUL R67, R70, R67 ;  /* 0x0000004346437220 */ /* 0x000fe20000400000 */
[----:B------:R-:W-:Y:S01]  /*7850*/  F2FP.SATFINITE.E4M3.F32.PACK_AB_MERGE_C R199, R51, R46, RZ ;  /* 0x0000002e33c7723e */ /* 0x000fe200048070ff */
[C---:B------:R-:W-:Y:S01]  /*7860*/  FFMA R60, R73.reuse, R133, R60 ;  /* 0x00000085493c7223 */ /* 0x040fe2000000003c */
[C---:B------:R-:W-:Y:S01]  /*7870*/  FFMA R61, R73.reuse, R134, R61 ;  /* 0x00000086493d7223 */ /* 0x040fe2000000003d */
[C---:B------:R-:W-:Y:S01]  /*7880*/  FFMA R62, R73.reuse, R135, R62 ;  /* 0x00000087493e7223 */ /* 0x040fe2000000003e */
[----:B------:R-:W-:Y:S01]  /*7890*/  FFMA R67, R73, R136, R67 ;  /* 0x0000008849437223 */ /* 0x000fe20000000043 */
[----:B------:R-:W-:Y:S02]  /*78a0*/  F2FP.SATFINITE.E4M3.F32.PACK_AB_MERGE_C R198, R41, R40, R198 ;  /* 0x0000002829c6723e */ /* 0x000fe400048070c6 */
[----:B------:R-:W-:Y:S02]  /*78b0*/  F2FP.SATFINITE.E4M3.F32.PACK_AB_MERGE_C R199, R45, R44, R199 ;  /* 0x0000002c2dc7723e */ /* 0x000fe400048070c7 */
[----:B------:R-:W-:Y:S02]  /*78c0*/  F2FP.SATFINITE.E4M3.F32.PACK_AB_MERGE_C R200, R55, R50, RZ ;  /* 0x0000003237c8723e */ /* 0x000fe400048070ff */
[----:B------:R-:W-:Y:S01]  /*78d0*/  F2FP.SATFINITE.E4M3.F32.PACK_AB_MERGE_C R201, R59, R54, RZ ;  /* 0x000000363bc9723e */ /* 0x000fe200048070ff */
[----:B------:R1:W-:Y:S01]  /*78e0*/  STS.128 [R179+0x8020], R196 ;  /* 0x008020c4b3007388 */ /* 0x0003e20000000c00 */
[----:B------:R-:W-:Y:S02]  /*78f0*/  F2FP.SATFINITE.E4M3.F32.PACK_AB_MERGE_C R202, R63, R58, RZ ;  /* 0x0000003a3fca723e */ /* 0x000fe400048070ff */
[----:B------:R-:W-:Y:S02]  /*7900*/  F2FP.SATFINITE.E4M3.F32.PACK_AB_MERGE_C R203, R67, R62, RZ ;  /* 0x0000003e43cb723e */ /* 0x000fe400048070ff */
[----:B------:R-:W-:Y:S02]  /*7910*/  F2FP.SATFINITE.E4M3.F32.PACK_AB_MERGE_C R200, R49, R48, R200 ;  /* 0x0000003031c8723e */ /* 0x000fe400048070c8 */
[----:B------:R-:W-:Y:S02]  /*7920*/  F2FP.SATFINITE.E4M3.F32.PACK_AB_MERGE_C R201, R53, R52, R201 ;  /* 0x0000003435c9723e */ /* 0x000fe400048070c9 */
[----:B------:R-:W-:Y:S02]  /*7930*/  F2FP.SATFINITE.E4M3.F32.PACK_AB_MERGE_C R202, R57, R56, R202 ;  /* 0x0000003839ca723e */ /* 0x000fe400048070ca */
[----:B------:R-:W-:Y:S02]  /*7940*/  F2FP.SATFINITE.E4M3.F32.PACK_AB_MERGE_C R203, R61, R60, R203 ;  /* 0x0000003c3dcb723e */ /* 0x000fe400048070cb */
[----:B------:R-:W-:Y:S02]  /*7950*/  LEA R190, R166, UR44, 0x3 ;  /* 0x0000002ca6be7c11 */ /* 0x000fe4000f8e18ff */
[----:B------:R-:W-:Y:S01]  /*7960*/  @P6 SHF.L.U32 R191, R165, 0x1f, RZ ;  /* 0x0000001fa5bf6819 */ /* 0x000fe200000006ff */
[----:B------:R1:W-:Y:S01]  /*7970*/  STS.128 [R178+0x8010], R200 ;  /* 0x008010c8b2007388 */ /* 0x0003e20000000c00 */
[----:B------:R-:W-:Y:S01]  /*7980*/  @!PT LDS RZ, [RZ] ;  /* 0x00000000fffff984 */ /* 0x000fe20000000800 */
[----:B------:R-:W-:Y:S01]  /*7990*/  @!PT LDS RZ, [RZ] ;  /* 0x00000000fffff984 */ /* 0x000fe20000000800 */
[----:B------:R-:W-:Y:S01]  /*79a0*/  @!PT LDS RZ, [RZ] ;  /* 0x00000000fffff984 */ /* 0x000fe20000000800 */
[----:B------:R-:W-:Y:S01]  /*79b0*/  @!PT LDS RZ, [RZ] ;  /* 0x00000000fffff984 */ /* 0x000fe20000000800 */
[----:B------:R2:W-:Y:S07]  /*79c0*/  MEMBAR.ALL.CTA ;  /* 0x0000000000007992 */ /* 0x0005ee0000008000 */
[----:B--2---:R-:W2:Y:S02]  /*79d0*/  FENCE.VIEW.ASYNC.S ;  /* 0x00000000000073c6 */ /* 0x004ea40000000000 */
[----:B--2---:R-:W-:Y:S06]  /*79e0*/  BAR.SYNC.DEFER_BLOCKING 0x1, 0x80 ;  /* 0x0042000000007b1d */ /* 0x004fec0000010000 */
[----:B------:R-:W-:Y:S05]  /*79f0*/  @P0 BRA `(.L_x_116) ;  /* 0x0000000000280947 */ /* 0x000fea0003800000 */
[----:B------:R-:W-:Y:S01]  /*7a00*/  UIADD3 UR4, UPT, UPT, UR44, 0x8200, URZ ;  /* 0x000082002c047890 */ /* 0x000fe2000fffe0ff */
[----:B------:R-:W-:Y:S05]  /*7a10*/  UMOV UR51, UR36 ;  /* 0x0000002400337c82 */ /* 0x000fea0008000000 */
[----:B------:R-:W-:Y:S01]  /*7a20*/  MOV R173, UR4 ;  /* 0x0000000400ad7c02 */ /* 0x000fe20008000f00 */
[----:B------:R-:W-:Y:S03]  /*7a30*/  UIADD3 UR4, UP0, UPT, UR62, 0x680, URZ ;  /* 0x000006803e047890 */ /* 0x000fe6000ff1e0ff */
[----:B------:R-:W-:Y:S01]  /*7a40*/  R2UR UR48, R173 ;  /* 0x00000000ad3072ca */ /* 0x000fe200000e0000 */
[----:B------:R-:W-:Y:S11]  /*7a50*/  UIADD3.X UR5, UPT, UPT, URZ, UR63, URZ, UP0, !UPT ;  /* 0x0000003fff057290 */ /* 0x000ff600087fe4ff */
[----:B------:R-:W-:Y:S01]  /*7a60*/  @!UPT UIADD3 URZ, UPT, UPT, URZ, URZ, URZ ;  /* 0x000000fffffff290 */ /* 0x000fe2000fffe0ff */
[----:B------:R2:W-:Y:S01]  /*7a70*/  UTMASTG.3D [UR48], [UR4] ;  /* 0x00000030040073b5 */ /* 0x0005e20008010000 */
[----:B------:R0:W-:Y:S01]  /*7a80*/  UTMACMDFLUSH ;  /* 0x00000000000079b7 */ /* 0x0001e20000000000 */
[----:B--2---:R-:W-:Y:S04]  /*7a90*/  DEPBAR.LE SB0, 0x1 ;  /* 0x000080400000791a */ /* 0x004fe80000000000 */
.L_x_116:
[----:B------:R-:W-:Y:S05]  /*7aa0*/  BSYNC.RECONVERGENT B0 ;  /* 0x0000000000007941 */ /* 0x000fea0003800200 */
.L_x_115:
[----:B------:R-:W-:Y:S06]  /*7ab0*/  BAR.SYNC.DEFER_BLOCKING 0x1, 0x80 ;  /* 0x0042000000007b1d */ /* 0x000fec0000010000 */
[----:B------:R-:W2:Y:S01]  /*7ac0*/  @P6 SYNCS.PHASECHK.TRANS64.TRYWAIT P0, [R190+URZ+0xe0], R191 ;  /* 0x0000e0bfbe0065a7 */ /* 0x000ea200080011ff */
[----:B------:R-:W-:Y:S01]  /*7ad0*/  BSSY B1, `(.L_x_117) ;  /* 0x0000023000017945 */ /* 0x000fe20003800000 */
[----:B--2---:R-:W-:Y:S03]  /*7ae0*/  @P6 SEL R180, RZ, 0x1, !P0 ;  /* 0x00000001ffb46807 */ /* 0x004fe60004000000 */
[----:B------:R-:W-:Y:S05]  /*7af0*/  @!P6 BRA `(.L_x_118) ;  /* 0x000000000080e947 */ /* 0x000fea0003800000 */
[----:B------:R-:W-:Y:S01]  /*7b00*/  ISETP.NE.AND P1, PT, R181, RZ, PT ;  /* 0x000000ffb500720c */ /* 0x000fe20003f25270 */
[----:B------:R-:W2:Y:S01]  /*7b10*/  S2R R0, SR_CgaCtaId ;  /* 0x0000000000007919 */ /* 0x000ea20000008800 */
[----:B------:R-:W-:Y:S01]  /*7b20*/  ISETP.NE.AND P0, PT, R180, RZ, PT ;  /* 0x000000ffb400720c */ /* 0x000fe20003f05270 */
[----:B------:R-:W-:Y:S10]  /*7b30*/  BSSY B0, `(.L_x_119) ;  /* 0x0000009000007945 */ /* 0x000ff40003800000 */
[----:B------:R-:W-:Y:S04]  /*7b40*/  @P1 IMAD R3, R166, 0x2000, R171 ;  /* 0x00002000a6031824 */ /* 0x000fe800078e02ab */
[C---:B------:R-:W-:Y:S01]  /*7b50*/  @P1 IMAD.IADD R6, R3.reuse, 0x1, R182 ;  /* 0x0000000103061824 */ /* 0x040fe200078e02b6 */
[----:B------:R-:W-:Y:S03]  /*7b60*/  @P1 IADD3 R4, PT, PT, R3, R188, RZ ;  /* 0x000000bc03041210 */ /* 0x000fe60007ffe0ff */
[----:B------:R-:W-:Y:S01]  /*7b70*/  @P1 IMAD.IADD R2, R183, 0x1, R6 ;  /* 0x00000001b7021824 */ /* 0x000fe200078e0206 */
[----:B------:R-:W-:Y:S06]  /*7b80*/  @P0 BRA `(.L_x_120) ;  /* 0x00000000000c0947 */ /* 0x000fec0003800000 */
[----:B------:R-:W-:Y:S04]  /*7b90*/  SHF.L.U32 R5, R165, 0x1f, RZ ;  /* 0x0000001fa5057819 */ /* 0x000fe800000006ff */
[----:B------:R-:W3:Y:S02]  /*7ba0*/  SYNCS.PHASECHK.TRANS64.TRYWAIT P0, [R190+URZ+0xe0], R5 ;  /* 0x0000e005be0075a7 */ /* 0x000ee400080011ff */
[----:B---3--:R-:W-:Y:S05]  /*7bb0*/  @!P0 BRA `(.L_x_121) ;  /* 0x0000004c00c08947 */ /* 0x008fea0003800000 */
.L_x_120:
[----:B------:R-:W-:Y:S05]  /*7bc0*/  BSYNC B0 ;  /* 0x0000000000007941 */ /* 0x000fea0003800000 */
.L_x_119:
[----:B------:R-:W-:Y:S01]  /*7bd0*/  ISETP.NE.AND P0, PT, R181, RZ, PT ;  /* 0x000000ffb500720c */ /* 0x000fe20003f05270 */
[----:B---3--:R-:W-:Y:S02]  /*7be0*/  VIADD R5, R190, 0x100 ;  /* 0x00000100be057836 */ /* 0x008fe40000000000 */
[----:B------:R-:W-:Y:S03]  /*7bf0*/  VIADD R166, R166, 0x1 ;  /* 0x00000001a6a67836 */ /* 0x000fe60000000000 */
[----:B--2---:R-:W-:Y:S07]  /*7c00*/  PRMT R0, R0, 0x654, R5 ;  /* 0x0000065400007816 */ /* 0x004fee0000000005 */
[----:B------:R2:W3:Y:S04]  /*7c10*/  @P0 LDS.128 R140, [R3] ;  /* 0x00000000038c0984 */ /* 0x0004e80000000c00 */
[----:B------:R2:W4:Y:S04]  /*7c20*/  @P0 LDS.128 R148, [R4+0x20] ;  /* 0x0000200004940984 */ /* 0x0005280000000c00 */
        /* <DEDUP_REMOVED lines=12> */
[----:B--234-:R-:W-:Y:S02]  /*7cf0*/  LOP3.LUT R165, R165, R0, RZ, 0x3c, !PT ;  /* 0x00000000a5a57212 */ /* 0x01cfe400078e3cff */
.L_x_118:
[----:B------:R-:W-:Y:S05]  /*7d00*/  BSYNC B1 ;  /* 0x0000000000017941 */ /* 0x000fea0003800000 */
.L_x_117:
[----:B------:R-:W-:Y:S01]  /*7d10*/  VIADD R0, R71, 0x40 ;  /* 0x0000004047007836 */ /* 0x000fe20000000000 */
[----:B------:R-:W-:Y:S04]  /*7d20*/  BSSY.RECONVERGENT B6, `(.L_x_122) ;  /* 0x0000015000067945 */ /* 0x000fe80003800200 */
[----:B------:R-:W-:Y:S04]  /*7d30*/  SHF.R.U32.HI R0, RZ, 0x15, R0 ;  /* 0x00000015ff007819 */ /* 0x000fe80000011600 */
[----:B------:R-:W-:Y:S11]  /*7d40*/  LOP3.LUT P0, RZ, R0, 0x3, R159, 0x48, !PT ;  /* 0x0000000300ff7812 */ /* 0x000ff6000780489f */
[----:B------:R-:W-:Y:S02]  /*7d50*/  @!UPT UIADD3 URZ, UPT, UPT, URZ, URZ, URZ ;  /* 0x000000fffffff290 */ /* 0x000fe4000fffe0ff */
        /* <DEDUP_REMOVED lines=8> */
[----:B------:R-:W5:Y:S01]  /*7de0*/  LDCU.64 UR4, c[0x4][0x18] ;  /* 0x01000300ff0477ac */ /* 0x000f620008000a00 */
[----:B--2---:R-:W-:Y:S01]  /*7df0*/  MOV R5, UR9 ;  /* 0x0000000900057c02 */ /* 0x004fe20008000f00 */
[----:B------:R-:W-:Y:S01]  /*7e00*/  IMAD.U32 R4, RZ, RZ, UR8 ;  /* 0x00000008ff047e24 */ /* 0x000fe2000f8e00ff */
[----:B---3--:R-:W-:Y:S01]  /*7e10*/  MOV R7, UR7 ;  /* 0x0000000700077c02 */ /* 0x008fe20008000f00 */
[----:B------:R-:W-:Y:S01]  /*7e20*/  IMAD.U32 R6, RZ, RZ, UR6 ;  /* 0x00000006ff067e24 */ /* 0x000fe2000f8e00ff */
[----:B-----5:R-:W-:Y:S01]  /*7e30*/  MOV R11, UR5 ;  /* 0x00000005000b7c02 */ /* 0x020fe20008000f00 */
[----:B------:R-:W-:Y:S02]  /*7e40*/  IMAD.U32 R10, RZ, RZ, UR4 ;  /* 0x00000004ff0a7e24 */ /* 0x000fe4000f8e00ff */
[----:B------:R-:W-:Y:S07]  /*7e50*/  LEPC R20, `(.L_x_123) ;  /* 0x000000001014794e */ /* 0x000fee0000000000 */
[----:B-1--4-:R-:W-:Y:S05]  /*7e60*/  CALL.ABS.NOINC R2 ;  /* 0x0000000002007343 */ /* 0x012fea0003c00000 */
.L_x_123:
[----:B------:R-:W-:Y:S05]  /*7e70*/  BSYNC.RECONVERGENT B6 ;  /* 0x0000000000067941 */ /* 0x000fea0003800200 */
.L_x_122:
[----:B------:R-:W-:Y:S01]  /*7e80*/  F2FP.F16.E4M3.UNPACK_B R4, R141 ;  /* 0x0000008dff04723e */ /* 0x000fe200020006ff */
[----:B------:R-:W-:Y:S05]  /*7e90*/  WARPSYNC.ALL ;  /* 0x0000000000007948 */ /* 0x000fea0003800000 */
[----:B------:R-:W-:Y:S01]  /*7ea0*/  R2UR UR4, R71 ;  /* 0x00000000470472ca */ /* 0x000fe200000e0000 */
[--C-:B------:R-:W-:Y:S01]  /*7eb0*/  HADD2.F32 R78, -RZ, R4.reuse.H0_H0 ;  /* 0x20000004ff4e7230 */ /* 0x100fe20000004100 */
[-C--:B------:R-:W-:Y:S01]  /*7ec0*/  F2FP.F16.E4M3.UNPACK_B R0, R140.reuse ;  /* 0x0000008cff00723e */ /* 0x080fe200020006ff */
[----:B------:R-:W-:Y:S01]  /*7ed0*/  HADD2.F32 R75, -RZ, R4.H1_H1 ;  /* 0x30000004ff4b7230 */ /* 0x000fe20000004100 */
[----:B------:R-:W-:Y:S01]  /*7ee0*/  F2FP.F16.E4M3.UNPACK_B R4, R143 ;  /* 0x0000008fff04723e */ /* 0x000fe200020006ff */
[----:B------:R-:W-:Y:S01]  /*7ef0*/  BSSY.RECONVERGENT B0, `(.L_x_124) ;  /* 0x0000116000007945 */ /* 0x000fe20003800200 */
[----:B------:R-:W-:Y:S01]  /*7f00*/  F2FP.F16.E4M3.UNPACK_B R3, R140.H1 ;  /* 0x0000008cff03723e */ /* 0x000fe200030006ff */
[--C-:B------:R-:W-:Y:S01]  /*7f10*/  HADD2.F32 R2, -RZ, R0.reuse.H0_H0 ;  /* 0x20000000ff027230 */ /* 0x100fe20000004100 */
[----:B-1----:R-:W-:Y:S01]  /*7f20*/  F2FP.F16.E4M3.UNPACK_B R127, R154 ;  /* 0x0000009aff7f723e */ /* 0x002fe200020006ff */
[----:B------:R-:W-:Y:S01]  /*7f30*/  HADD2.F32 R72, -RZ, R0.H1_H1 ;  /* 0x30000000ff487230 */ /* 0x000fe20000004100 */
[----:B------:R-:W-:Y:S01]  /*7f40*/  F2FP.F16.E4M3.UNPACK_B R0, R141.H1 ;  /* 0x0000008dff00723e */ /* 0x000fe200030006ff */
[--C-:B------:R-:W-:Y:S01]  /*7f50*/  HADD2.F32 R74, -RZ, R3.reuse.H0_H0 ;  /* 0x20000003ff4a7230 */ /* 0x100fe20000004100 */
[----:B------:R-:W-:Y:S01]  /*7f60*/  F2FP.F16.E4M3.UNPACK_B R117, R151.H1 ;  /* 0x00000097ff75723e */ /* 0x000fe200030006ff */
[----:B------:R-:W-:Y:S01]  /*7f70*/  HADD2.F32 R76, -RZ, R3.H1_H1 ;  /* 0x30000003ff4c7230 */ /* 0x000fe20000004100 */
[-C--:B------:R-:W-:Y:S01]  /*7f80*/  F2FP.F16.E4M3.UNPACK_B R3, R142.reuse ;  /* 0x0000008eff03723e */ /* 0x080fe200020006ff */
[--C-:B------:R-:W-:Y:S01]  /*7f90*/  HADD2.F32 R80, -RZ, R0.reuse.H0_H0 ;  /* 0x20000000ff507230 */ /* 0x100fe20000004100 */
[----:B------:R-:W-:Y:S01]  /*7fa0*/  ISETP.NE.AND P0, PT, R174, RZ, PT ;  /* 0x000000ffae00720c */ /* 0x000fe20003f05270 */
[----:B------:R-:W-:Y:S01]  /*7fb0*/  HADD2.F32 R77, -RZ, R0.H1_H1 ;  /* 0x30000000ff4d7230 */ /* 0x000fe20000004100 */
[----:B------:R-:W-:Y:S01]  /*7fc0*/  F2FP.F16.E4M3.UNPACK_B R0, R142.H1 ;  /* 0x0000008eff00723e */ /* 0x000fe200030006ff */
[--C-:B------:R-:W-:Y:S01]  /*7fd0*/  HADD2.F32 R82, -RZ, R3.reuse.H0_H0 ;  /* 0x20000003ff527230 */ /* 0x100fe20000004100 */
[----:B------:R-:W-:Y:S01]  /*7fe0*/  ISETP.NE.AND P6, PT, R189, RZ, PT ;  /* 0x000000ffbd00720c */ /* 0x000fe20003fc5270 */
[----:B------:R-:W-:Y:S01]  /*7ff0*/  HADD2.F32 R79, -RZ, R3.H1_H1 ;  /* 0x30000003ff4f7230 */ /* 0x000fe20000004100 */
[----:B------:R-:W-:Y:S01]  /*8000*/  F2FP.F16.E4M3.UNPACK_B R3, R143.H1 ;  /* 0x0000008fff03723e */ /* 0x000fe200030006ff */
[--C-:B------:R-:W-:Y:S02]  /*8010*/  HADD2.F32 R84, -RZ, R0.reuse.H0_H0 ;  /* 0x20000000ff547230 */ /* 0x100fe40000004100 */
[----:B------:R-:W-:Y:S01]  /*8020*/  HADD2.F32 R81, -RZ, R0.H1_H1 ;  /* 0x30000000ff517230 */ /* 0x000fe20000004100 */
[-C--:B------:R-:W-:Y:S01]  /*8030*/  F2FP.F16.E4M3.UNPACK_B R0, R144.reuse ;  /* 0x00000090ff00723e */ /* 0x080fe200020006ff */
[--C-:B------:R-:W-:Y:S02]  /*8040*/  HADD2.F32 R86, -RZ, R4.reuse.H0_H0 ;  /* 0x20000004ff567230 */ /* 0x100fe40000004100 */
[----:B------:R-:W-:Y:S01]  /*8050*/  HADD2.F32 R83, -RZ, R4.H1_H1 ;  /* 0x30000004ff537230 */ /* 0x000fe20000004100 */
[-C--:B------:R-:W-:Y:S01]  /*8060*/  F2FP.F16.E4M3.UNPACK_B R4, R145.reuse ;  /* 0x00000091ff04723e */ /* 0x080fe200020006ff */
[--C-:B------:R-:W-:Y:S02]  /*8070*/  HADD2.F32 R90, -RZ, R0.reuse.H0_H0 ;  /* 0x20000000ff5a7230 */ /* 0x100fe40000004100 */
[----:B------:R-:W-:Y:S01]  /*8080*/  HADD2.F32 R87, -RZ, R0.H1_H1 ;  /* 0x30000000ff577230 */ /* 0x000fe20000004100 */
[----:B------:R-:W-:Y:S01]  /*8090*/  F2FP.F16.E4M3.UNPACK_B R0, R145.H1 ;  /* 0x00000091ff00723e */ /* 0x000fe200030006ff */
[--C-:B------:R-:W-:Y:S02]  /*80a0*/  HADD2.F32 R88, -RZ, R3.reuse.H0_H0 ;  /* 0x20000003ff587230 */ /* 0x100fe40000004100 */
[----:B------:R-:W-:Y:S01]  /*80b0*/  HADD2.F32 R85, -RZ, R3.H1_H1 ;  /* 0x30000003ff557230 */ /* 0x000fe20000004100 */
[----:B------:R-:W-:Y:S01]  /*80c0*/  F2FP.F16.E4M3.UNPACK_B R3, R144.H1 ;  /* 0x00000090ff03723e */ /* 0x000fe200030006ff */
[--C-:B------:R-:W-:Y:S02]  /*80d0*/  HADD2.F32 R96, -RZ, R0.reuse.H0_H0 ;  /* 0x20000000ff607230 */ /* 0x100fe40000004100 */
[----:B------:R-:W-:Y:S01]  /*80e0*/  HADD2.F32 R93, -RZ, R0.H1_H1 ;  /* 0x30000000ff5d7230 */ /* 0x000fe20000004100 */
[-C--:B------:R-:W-:Y:S01]  /*80f0*/  F2FP.F16.E4M3.UNPACK_B R0, R146.reuse.H1 ;  /* 0x00000092ff00723e */ /* 0x080fe200030006ff */
[--C-:B------:R-:W-:Y:S02]  /*8100*/  HADD2.F32 R94, -RZ, R4.reuse.H0_H0 ;  /* 0x20000004ff5e7230 */ /* 0x100fe40000004100 */
[----:B------:R-:W-:Y:S01]  /*8110*/  HADD2.F32 R91, -RZ, R4.H1_H1 ;  /* 0x30000004ff5b7230 */ /* 0x000fe20000004100 */
[----:B------:R-:W-:Y:S01]  /*8120*/  F2FP.F16.E4M3.UNPACK_B R4, R147 ;  /* 0x00000093ff04723e */ /* 0x000fe200020006ff */
[--C-:B------:R-:W-:Y:S02]  /*8130*/  HADD2.F32 R92, -RZ, R3.reuse.H0_H0 ;  /* 0x20000003ff5c7230 */ /* 0x100fe40000004100 */
[----:B------:R-:W-:Y:S01]  /*8140*/  HADD2.F32 R89, -RZ, R3.H1_H1 ;  /* 0x30000003ff597230 */ /* 0x000fe20000004100 */
[----:B------:R-:W-:Y:S01]  /*8150*/  F2FP.F16.E4M3.UNPACK_B R3, R146 ;  /* 0x00000092ff03723e */ /* 0x000fe200020006ff */
[--C-:B------:R-:W-:Y:S02]  /*8160*/  HADD2.F32 R100, -RZ, R0.reuse.H0_H0 ;  /* 0x20000000ff647230 */ /* 0x100fe40000004100 */
[----:B------:R-:W-:Y:S01]  /*8170*/  HADD2.F32 R97, -RZ, R0.H1_H1 ;  /* 0x30000000ff617230 */ /* 0x000fe20000004100 */
[-C--:B------:R-:W-:Y:S01]  /*8180*/  F2FP.F16.E4M3.UNPACK_B R0, R148.reuse ;  /* 0x00000094ff00723e */ /* 0x080fe200020006ff */
[--C-:B------:R-:W-:Y:S02]  /*8190*/  HADD2.F32 R102, -RZ, R4.reuse.H0_H0 ;  /* 0x20000004ff667230 */ /* 0x100fe40000004100 */
[----:B------:R-:W-:Y:S01]  /*81a0*/  HADD2.F32 R99, -RZ, R4.H1_H1 ;  /* 0x30000004ff637230 */ /* 0x000fe20000004100 */
[----:B------:R-:W-:Y:S01]  /*81b0*/  F2FP.F16.E4M3.UNPACK_B R4, R149 ;  /* 0x00000095ff04723e */ /* 0x000fe200020006ff */
[--C-:B------:R-:W-:Y:S02]  /*81c0*/  HADD2.F32 R98, -RZ, R3.reuse.H0_H0 ;  /* 0x20000003ff627230 */ /* 0x100fe40000004100 */
[----:B------:R-:W-:Y:S01]  /*81d0*/  HADD2.F32 R95, -RZ, R3.H1_H1 ;  /* 0x30000003ff5f7230 */ /* 0x000fe20000004100 */
[----:B------:R-:W-:Y:S01]  /*81e0*/  F2FP.F16.E4M3.UNPACK_B R3, R147.H1 ;  /* 0x00000093ff03723e */ /* 0x000fe200030006ff */
[--C-:B------:R-:W-:Y:S02]  /*81f0*/  HADD2.F32 R106, -RZ, R0.reuse.H0_H0 ;  /* 0x20000000ff6a7230 */ /* 0x100fe40000004100 */
[----:B------:R-:W-:Y:S01]  /*8200*/  HADD2.F32 R103, -RZ, R0.H1_H1 ;  /* 0x30000000ff677230 */ /* 0x000fe20000004100 */
[----:B------:R-:W-:Y:S01]  /*8210*/  F2FP.F16.E4M3.UNPACK_B R0, R148.H1 ;  /* 0x00000094ff00723e */ /* 0x000fe200030006ff */
[--C-:B------:R-:W-:Y:S02]  /*8220*/  HADD2.F32 R110, -RZ, R4.reuse.H0_H0 ;  /* 0x20000004ff6e7230 */ /* 0x100fe40000004100 */
[----:B------:R-:W-:Y:S02]  /*8230*/  HADD2.F32 R107, -RZ, R4.H1_H1 ;  /* 0x30000004ff6b7230 */ /* 0x000fe40000004100 */
[--C-:B------:R-:W-:Y:S01]  /*8240*/  HADD2.F32 R104, -RZ, R3.reuse.H0_H0 ;  /* 0x20000003ff687230 */ /* 0x100fe20000004100 */
[----:B------:R-:W1:Y:S01]  /*8250*/  LDTM.x64 R4, tmem[UR4+0x40] ;  /* 0x00004004000479ee */ /* 0x000e620008340000 */
[----:B------:R-:W-:Y:S01]  /*8260*/  HADD2.F32 R101, -RZ, R3.H1_H1 ;  /* 0x30000003ff657230 */ /* 0x000fe20000004100 */
[----:B------:R-:W-:Y:S01]  /*8270*/  F2FP.F16.E4M3.UNPACK_B R3, R149.H1 ;  /* 0x00000095ff03723e */ /* 0x000fe200030006ff */
        /* <DEDUP_REMOVED lines=14> */
[----:B------:R-:W-:Y:S01]  /*8360*/  F2FP.F16.E4M3.UNPACK_B R0, R152.H1 ;  /* 0x00000098ff00723e */ /* 0x000fe200030006ff */
[--C-:B------:R-:W-:Y:S02]  /*8370*/  HADD2.F32 R122, -RZ, R3.reuse.H0_H0 ;  /* 0x20000003ff7a7230 */ /* 0x100fe40000004100 */
[C---:B-1----:R-:W-:Y:S01]  /*8380*/  FMUL R7, R70.reuse, R7 ;  /* 0x0000000746077220 */ /* 0x042fe20000400000 */
        /* <DEDUP_REMOVED lines=10> */
[C---:B------:R-:W-:Y:S01]  /*8430*/  FMUL R0, R70.reuse, R4 ;  /* 0x0000000446007220 */ /* 0x040fe20000400000 */
[--C-:B------:R-:W-:Y:S01]  /*8440*/  HADD2.F32 R130, -RZ, R127.reuse.H0_H0 ;  /* 0x2000007fff827230 */ /* 0x100fe20000004100 */
[----:B------:R-:W-:Y:S01]  /*8450*/  F2FP.F16.E4M3.UNPACK_B R4, R155 ;  /* 0x0000009bff04723e */ /* 0x000fe200020006ff */
[----:B------:R-:W-:Y:S02]  /*8460*/  HADD2.F32 R127, -RZ, R127.H1_H1 ;  /* 0x3000007fff7f7230 */ /* 0x000fe40000004100 */
[C---:B------:R-:W-:Y:S01]  /*8470*/  FFMA R0, R73.reuse, R2, R0 ;  /* 0x0000000249007223 */ /* 0x040fe20000000000 */
[C---:B------:R-:W-:Y:S01]  /*8480*/  FMUL R2, R70.reuse, R5 ;  /* 0x0000000546027220 */ /* 0x040fe20000400000 */
[--C-:B------:R-:W-:Y:S01]  /*8490*/  HADD2.F32 R132, -RZ, R3.reuse.H0_H0 ;  /* 0x20000003ff847230 */ /* 0x100fe20000004100 */
[----:B------:R-:W-:Y:S01]  /*84a0*/  F2FP.F16.E4M3.UNPACK_B R5, R155.H1 ;  /* 0x0000009bff05723e */ /* 0x000fe200030006ff */
[----:B------:R-:W-:Y:S02]  /*84b0*/  HADD2.F32 R129, -RZ, R3.H1_H1 ;  /* 0x30000003ff817230 */ /* 0x000fe40000004100 */
[C---:B------:R-:W-:Y:S01]  /*84c0*/  FFMA R2, R73.reuse, R72, R2 ;  /* 0x0000004849027223 */ /* 0x040fe20000000002 */
[--C-:B------:R-:W-:Y:S02]  /*84d0*/  HADD2.F32 R72, -RZ, R4.reuse.H0_H0 ;  /* 0x20000004ff487230 */ /* 0x100fe40000004100 */
[C---:B------:R-:W-:Y:S01]  /*84e0*/  FMUL R3, R70.reuse, R6 ;  /* 0x0000000646037220 */ /* 0x040fe20000400000 */
[----:B------:R-:W-:Y:S02]  /*84f0*/  HADD2.F32 R131, -RZ, R4.H1_H1 ;  /* 0x30000004ff837230 */ /* 0x000fe40000004100 */
[C---:B------:R-:W-:Y:S01]  /*8500*/  FMUL R4, R70.reuse, R9 ;  /* 0x0000000946047220 */ /* 0x040fe20000400000 */
[--C-:B------:R-:W-:Y:S02]  /*8510*/  HADD2.F32 R133, -RZ, R5.reuse.H1_H1 ;  /* 0x30000005ff857230 */ /* 0x100fe40000004100 */
[C---:B------:R-:W-:Y:S01]  /*8520*/  FFMA R3, R73.reuse, R74, R3 ;  /* 0x0000004a49037223 */ /* 0x040fe20000000003 */
[----:B------:R-:W-:Y:S01]  /*8530*/  FFMA R7, R73, R76, R7 ;  /* 0x0000004c49077223 */ /* 0x000fe20000000007 */
[----:B------:R-:W-:Y:S02]  /*8540*/  HADD2.F32 R74, -RZ, R5.H0_H0 ;  /* 0x20000005ff4a7230 */ /* 0x000fe40000004100 */
[C---:B------:R-:W-:Y:S01]  /*8550*/  FMUL R5, R70.reuse, R10 ;  /* 0x0000000a46057220 */ /* 0x040fe20000400000 */
[C---:B------:R-:W-:Y:S01]  /*8560*/  FMUL R6, R70.reuse, R11 ;  /* 0x0000000b46067220 */ /* 0x040fe20000400000 */
[C---:B------:R-:W-:Y:S01]  /*8570*/  FMUL R11, R70.reuse, R16 ;  /* 0x00000010460b7220 */ /* 0x040fe20000400000 */
[----:B------:R-:W-:Y:S01]  /*8580*/  F2FP.SATFINITE.E4M3.F32.PACK_AB_MERGE_C R135, R7, R3, RZ ;  /* 0x000000030787723e */ /* 0x000fe200048070ff */
[C---:B------:R-:W-:Y:S01]  /*8590*/  FMUL R3, R70.reuse, R8 ;  /* 0x0000000846037220 */ /* 0x040fe20000400000 */
[C---:B------:R-:W-:Y:S01]  /*85a0*/  FMUL R7, R70.reuse, R12 ;  /* 0x0000000c46077220 */ /* 0x040fe20000400000 */
[C---:B------:R-:W-:Y:S01]  /*85b0*/  FMUL R8, R70.reuse, R13 ;  /* 0x0000000d46087220 */ /* 0x040fe20000400000 */
[C---:B------:R-:W-:Y:S01]  /*85c0*/  FMUL R12, R70.reuse, R17 ;  /* 0x00000011460c7220 */ /* 0x040fe20000400000 */
[C---:B------:R-:W-:Y:S01]  /*85d0*/  FFMA R3, R73.reuse, R78, R3 ;  /* 0x0000004e49037223 */ /* 0x040fe20000000003 */
[C---:B------:R-:W-:Y:S01]  /*85e0*/  FFMA R4, R73.reuse, R75, R4 ;  /* 0x0000004b49047223 */ /* 0x040fe20000000004 */
[C---:B------:R-:W-:Y:S01]  /*85f0*/  FFMA R5, R73.reuse, R80, R5 ;  /* 0x0000005049057223 */ /* 0x040fe20000000005 */
[C---:B------:R-:W-:Y:S01]  /*8600*/  FFMA R6, R73.reuse, R77, R6 ;  /* 0x0000004d49067223 */ /* 0x040fe20000000006 */
[C---:B------:R-:W-:Y:S01]  /*8610*/  FFMA R7, R73.reuse, R82, R7 ;  /* 0x0000005249077223 */ /* 0x040fe20000000007 */
[C---:B------:R-:W-:Y:S01]  /*8620*/  FFMA R8, R73.reuse, R79, R8 ;  /* 0x0000004f49087223 */ /* 0x040fe20000000008 */
[C---:B------:R-:W-:Y:S01]  /*8630*/  FMUL R16, R70.reuse, R21 ;  /* 0x0000001546107220 */ /* 0x040fe20000400000 */
[----:B------:R-:W-:Y:S01]  /*8640*/  FMUL R9, R70, R14 ;  /* 0x0000000e46097220 */ /* 0x000fe20000400000 */
[----:B------:R-:W-:Y:S01]  /*8650*/  F2FP.SATFINITE.E4M3.F32.PACK_AB_MERGE_C R5, R6, R5, RZ ;  /* 0x000000050605723e */ /* 0x000fe200048070ff */
[C---:B------:R-:W-:Y:S01]  /*8660*/  FMUL R10, R70.reuse, R15 ;  /* 0x0000000f460a7220 */ /* 0x040fe20000400000 */
[C---:B------:R-:W-:Y:S01]  /*8670*/  FMUL R15, R70.reuse, R20 ;  /* 0x00000014460f7220 */ /* 0x040fe20000400000 */
[C---:B------:R-:W-:Y:S01]  /*8680*/  FFMA R9, R73.reuse, R84, R9 ;  /* 0x0000005449097223 */ /* 0x040fe20000000009 */
[C---:B------:R-:W-:Y:S01]  /*8690*/  FMUL R20, R70.reuse, R25 ;  /* 0x0000001946147220 */ /* 0x040fe20000400000 */
[C---:B------:R-:W-:Y:S01]  /*86a0*/  FFMA R10, R73.reuse, R81, R10 ;  /* 0x00000051490a7223 */ /* 0x040fe2000000000a */
[C---:B------:R-:W-:Y:S01]  /*86b0*/  FFMA R11, R73.reuse, R86, R11 ;  /* 0x00000056490b7223 */ /* 0x040fe2000000000b */
[C---:B------:R-:W-:Y:S01]  /*86c0*/  FFMA R12, R73.reuse, R83, R12 ;  /* 0x00000053490c7223 */ /* 0x040fe2000000000c */
[C---:B------:R-:W-:Y:S01]  /*86d0*/  FMUL R13, R70.reuse, R18 ;  /* 0x00000012460d7220 */ /* 0x040fe20000400000 */
[----:B------:R-:W-:Y:S01]  /*86e0*/  FMUL R14, R70, R19 ;  /* 0x00000013460e7220 */ /* 0x000fe20000400000 */
[----:B------:R-:W-:Y:S01]  /*86f0*/  F2FP.SATFINITE.E4M3.F32.PACK_AB_MERGE_C R9, R10, R9, RZ ;  /* 0x000000090a09723e */ /* 0x000fe200048070ff */
[C---:B------:R-:W-:Y:S01]  /*8700*/  FMUL R19, R70.reuse, R24 ;  /* 0x0000001846137220 */ /* 0x040fe20000400000 */
        /* <DEDUP_REMOVED lines=17> */
[----:B------:R-:W-:Y:S01]  /*8820*/  FMUL R27, R70, R32 ;  /* 0x00000020461b7220 */ /* 0x000fe20000400000 */
[C---:B------:R-:W-:Y:S01]  /*8830*/  FFMA R21, R73.reuse, R96, R21 ;  /* 0x0000006049157223 */ /* 0x040fe20000000015 */
[C---:B------:R-:W-:Y:S01]  /*8840*/  FFMA R22, R73.reuse, R93, R22 ;  /* 0x0000005d49167223 */ /* 0x040fe20000000016 */
[----:B------:R-:W-:Y:S01]  /*8850*/  F2FP.SATFINITE.E4M3.F32.PACK_AB_MERGE_C R16, R16, R15, R17 ;  /* 0x0000000f1010723e */ /* 0x000fe20004807011 */
[C---:B------:R-:W-:Y:S01]  /*8860*/  FFMA R23, R73.reuse, R98, R23 ;  /* 0x0000006249177223 */ /* 0x040fe20000000017 */
[C---:B------:R-:W-:Y:S01]  /*8870*/  FFMA R24, R73.reuse, R95, R24 ;  /* 0x0000005f49187223 */ /* 0x040fe20000000018 */
[----:B------:R-:W-:Y:S01]  /*8880*/  FMUL R32, R70, R37 ;  /* 0x0000002546207220 */ /* 0x000fe20000400000 */
[----:B------:R-:W-:Y:S01]  /*8890*/  F2FP.SATFINITE.E4M3.F32.PACK_AB_MERGE_C R21, R22, R21, RZ ;  /* 0x000000151615723e */ /* 0x000fe200048070ff */
[C---:B------:R-:W-:Y:S01]  /*88a0*/  FMUL R25, R70.reuse, R30 ;  /* 0x0000001e46197220 */ /* 0x040fe20000400000 */
[C---:B------:R-:W-:Y:S01]  /*88b0*/  FMUL R26, R70.reuse, R31 ;  /* 0x0000001f461a7220 */ /* 0x040fe20000400000 */
[----:B------:R-:W-:Y:S01]  /*88c0*/  FMUL R31, R70, R36 ;  /* 0x00000024461f7220 */ /* 0x000fe20000400000 */
[----:B------:R-:W-:Y:S01]  /*88d0*/  F2FP.SATFINITE.E4M3.F32.PACK_AB_MERGE_C R17, R20, R19, R21 ;  /* 0x000000131411723e */ /* 0x000fe20004807015 */
        /* <DEDUP_REMOVED lines=8> */
[----:B------:R-:W-:Y:S01]  /*8960*/  FMUL R35, R70, R40 ;  /* 0x0000002846237220 */ /* 0x000fe20000400000 */
[C---:B------:R-:W-:Y:S01]  /*8970*/  FFMA R29, R73.reuse, R104, R29 ;  /* 0x00000068491d7223 */ /* 0x040fe2000000001d */
[----:B------:R-:W-:Y:S01]  /*8980*/  F2FP.SATFINITE.E4M3.F32.PACK_AB_MERGE_C R18, R24, R23, R18 ;  /* 0x000000171812723e */ /* 0x000fe20004807012 */
        /* <DEDUP_REMOVED lines=22> */
[C---:B------:R-:W-:Y:S01]  /*8af0*/  FMUL R41, R70.reuse, R46 ;  /* 0x0000002e46297220 */ /* 0x040fe20000400000 */
[C---:B------:R-:W-:Y:S01]  /*8b00*/  FMUL R42, R70.reuse, R47 ;  /* 0x0000002f462a7220 */ /* 0x040fe20000400000 */
        /* <DEDUP_REMOVED lines=8> */
[C---:B------:R-:W-:Y:S01]  /*8b90*/  FMUL R47, R70.reuse, R52 ;  /* 0x00000034462f7220 */ /* 0x040fe20000400000 */
        /* <DEDUP_REMOVED lines=10> */
[C---:B------:R-:W-:Y:S01]  /*8c40*/  FFMA R45, R73.reuse, R120, R45 ;  /* 0x00000078492d7223 */ /* 0x040fe2000000002d */
[C---:B------:R-:W-:Y:S01]  /*8c50*/  FMUL R59, R70.reuse, R64 ;  /* 0x00000040463b7220 */ /* 0x040fe20000400000 */
[C---:B------:R-:W-:Y:S01]  /*8c60*/  FMUL R60, R70.reuse, R65 ;  /* 0x00000041463c7220 */ /* 0x040fe20000400000 */
[C---:B------:R-:W-:Y:S01]  /*8c70*/  FMUL R61, R70.reuse, R66 ;  /* 0x00000042463d7220 */ /* 0x040fe20000400000 */
[----:B------:R-:W-:Y:S01]  /*8c80*/  FMUL R62, R70, R67 ;  /* 0x00000043463e7220 */ /* 0x000fe20000400000 */
[C---:B------:R-:W-:Y:S01]  /*8c90*/  FFMA R46, R73.reuse, R117, R46 ;  /* 0x00000075492e7223 */ /* 0x040fe2000000002e */
[----:B------:R-:W-:Y:S01]  /*8ca0*/  F2FP.SATFINITE.E4M3.F32.PACK_AB_MERGE_C R64, R2, R0, R135 ;  /* 0x000000000240723e */ /* 0x000fe20004807087 */
[C---:B------:R-:W-:Y:S01]  /*8cb0*/  FFMA R47, R73.reuse, R122, R47 ;  /* 0x0000007a492f7223 */ /* 0x040fe2000000002f */
[----:B------:R-:W-:Y:S01]  /*8cc0*/  F2FP.SATFINITE.E4M3.F32.PACK_AB_MERGE_C R65, R4, R3, R5 ;  /* 0x000000030441723e */ /* 0x000fe20004807005 */
[C---:B------:R-:W-:Y:S01]  /*8cd0*/  FFMA R48, R73.reuse, R119, R48 ;  /* 0x0000007749307223 */ /* 0x040fe20000000030 */
[----:B------:R-:W-:Y:S01]  /*8ce0*/  F2FP.SATFINITE.E4M3.F32.PACK_AB_MERGE_C R66, R8, R7, R9 ;  /* 0x000000070842723e */ /* 0x000fe20004807009 */
[C---:B------:R-:W-:Y:S01]  /*8cf0*/  FFMA R49, R73.reuse, R124, R49 ;  /* 0x0000007c49317223 */ /* 0x040fe20000000031 */
[----:B------:R-:W-:Y:S01]  /*8d00*/  F2FP.SATFINITE.E4M3.F32.PACK_AB_MERGE_C R67, R12, R11, R13 ;  /* 0x0000000b0c43723e */ /* 0x000fe2000480700d */
[----:B------:R-:W-:Y:S01]  /*8d10*/  FMUL R53, R70, R58 ;  /* 0x0000003a46357220 */ /* 0x000fe20000400000 */
[C---:B------:R-:W-:Y:S01]  /*8d20*/  FFMA R50, R73.reuse, R121, R50 ;  /* 0x0000007949327223 */ /* 0x040fe20000000032 */
[C---:B------:R-:W-:Y:S01]  /*8d30*/  FFMA R51, R73.reuse, R126, R51 ;  /* 0x0000007e49337223 */ /* 0x040fe20000000033 */
[C---:B------:R-:W-:Y:S01]  /*8d40*/  FFMA R52, R73.reuse, R123, R52 ;  /* 0x0000007b49347223 */ /* 0x040fe20000000034 */
[----:B------:R1:W-:Y:S01]  /*8d50*/  STS.128 [R137+UR44+0xa200], R64 ;  /* 0x00a2004089007988 */ /* 0x0003e20008000c2c */
[C---:B------:R-:W-:Y:S01]  /*8d60*/  FFMA R53, R73.reuse, R128, R53 ;  /* 0x0000008049357223 */ /* 0x040fe20000000035 */
[----:B------:R-:W-:Y:S01]  /*8d70*/  F2FP.SATFINITE.E4M3.F32.PACK_AB_MERGE_C R37, R38, R37, RZ ;  /* 0x000000252625723e */ /* 0x000fe200048070ff */
[C---:B------:R-:W-:Y:S01]  /*8d80*/  FFMA R54, R73.reuse, R125, R54 ;  /* 0x0000007d49367223 */ /* 0x040fe20000000036 */
[----:B------:R-:W-:Y:S01]  /*8d90*/  FMUL R58, R70, R63 ;  /* 0x0000003f463a7220 */ /* 0x000fe20000400000 */
[C---:B------:R-:W-:Y:S01]  /*8da0*/  FFMA R55, R73.reuse, R130, R55 ;  /* 0x0000008249377223 */ /* 0x040fe20000000037 */
[C---:B------:R-:W-:Y:S01]  /*8db0*/  FFMA R56, R73.reuse, R127, R56 ;  /* 0x0000007f49387223 */ /* 0x040fe20000000038 */
[C---:B------:R-:W-:Y:S01]  /*8dc0*/  FFMA R57, R73.reuse, R132, R57 ;  /* 0x0000008449397223 */ /* 0x040fe20000000039 */
[----:B------:R1:W-:Y:S01]  /*8dd0*/  STS.128 [R176+0xa010], R16 ;  /* 0x00a01010b0007388 */ /* 0x0003e20000000c00 */
[----:B------:R-:W-:Y:S01]  /*8de0*/  F2FP.SATFINITE.E4M3.F32.PACK_AB_MERGE_C R33, R36, R35, R37 ;  /* 0x000000232421723e */ /* 0x000fe20004807025 */
[C---:B------:R-:W-:Y:S01]  /*8df0*/  FFMA R58, R73.reuse, R129, R58 ;  /* 0x00000081493a7223 */ /* 0x040fe2000000003a */
[----:B------:R-:W-:Y:S01]  /*8e00*/  F2FP.SATFINITE.E4M3.F32.PACK_AB_MERGE_C R34, R42, R41, RZ ;  /* 0x000000292a22723e */ /* 0x000fe200048070ff */
[C---:B------:R-:W-:Y:S01]  /*8e10*/  FFMA R59, R73.reuse, R72, R59 ;  /* 0x00000048493b7223 */ /* 0x040fe2000000003b */
[----:B------:R-:W-:Y:S01]  /*8e20*/  F2FP.SATFINITE.E4M3.F32.PACK_AB_MERGE_C R35, R46, R45, RZ ;  /* 0x0000002d2e23723e */ /* 0x000fe200048070ff */
        /* <DEDUP_REMOVED lines=25> */
[----:B------:R-:W-:Y:S02]  /*8fc0*/  UIADD3 UR4, UP0, UPT, UR62, 0x680, URZ ;  /* 0x000006803e047890 */ /* 0x000fe4000ff1e0ff */
[----:B------:R-:W-:Y:S02]  /*8fd0*/  UIADD3 UR9, UPT, UPT, UR49, 0x40, URZ ;  /* 0x0000004031097890 */ /* 0x000fe4000fffe0ff */
[----:B------:R-:W-:Y:S02]  /*8fe0*/  UIADD3 UR8, UPT, UPT, UR44, 0xa200, URZ ;  /* 0x0000a2002c087890 */ /* 0x000fe4000fffe0ff */
[----:B------:R-:W-:Y:S01]  /*8ff0*/  UIADD3.X UR5, UPT, UPT, URZ, UR63, URZ, UP0, !UPT ;  /* 0x0000003fff057290 */ /* 0x000fe200087fe4ff */
[----:B------:R-:W-:Y:S01]  /*9000*/  UMOV UR10, UR50 ;  /* 0x00000032000a7c82 */ /* 0x000fe20008000000 */
[----:B------:R-:W-:Y:S07]  /*9010*/  UMOV UR11, UR36 ;  /* 0x00000024000b7c82 */ /* 0x000fee0008000000 */
[----:B------:R2:W-:Y:S01]  /*9020*/  UTMASTG.3D [UR8], [UR4] ;  /* 0x00000008040073b5 */ /* 0x0005e20008010000 */
[----:B------:R0:W-:Y:S01]  /*9030*/  UTMACMDFLUSH ;  /* 0x00000000000079b7 */ /* 0x0001e20000000000 */
[----:B--2---:R-:W-:Y:S04]  /*9040*/  DEPBAR.LE SB0, 0x1 ;  /* 0x000080400000791a */ /* 0x004fe80000000000 */
.L_x_125:
[----:B------:R-:W-:Y:S05]  /*9050*/  BSYNC.RECONVERGENT B0 ;  /* 0x0000000000007941 */ /* 0x000fea0003800200 */
.L_x_124:
        /* <DEDUP_REMOVED lines=17> */
.L_x_129:
[----:B------:R-:W-:Y:S05]  /*9170*/  BSYNC B0 ;  /* 0x0000000000007941 */ /* 0x000fea0003800000 */
.L_x_128:
        /* <DEDUP_REMOVED lines=15> */
[----:B------:R-:W-:Y:S02]  /*9270*/  SEL R0, RZ, 0x1, P0 ;  /* 0x00000001ff007807 */ /* 0x000fe40000000000 */
[----:B------:R-:W-:Y:S02]  /*9280*/  SEL R166, R166, RZ, P0 ;  /* 0x000000ffa6a67207 */ /* 0x000fe40000000000 */
[----:B------:R-:W-:Y:S01]  /*9290*/  LOP3.LUT R165, R165, R0, RZ, 0x3c, !PT ;  /* 0x00000000a5a57212 */ /* 0x000fe200078e3cff */
[----:B-----5:R2:W-:Y:S06]  /*92a0*/  SYNCS.ARRIVE.TRANS64.RED.A1T0 RZ, [R2+URZ], RZ ;  /* 0x000000ff02ff79a7 */ /* 0x0205ec00081004ff */
.L_x_127:
[----:B------:R-:W-:Y:S05]  /*92b0*/  BSYNC B1 ;  /* 0x0000000000017941 */ /* 0x000fea0003800000 */
.L_x_126:
[----:B------:R-:W-:Y:S01]  /*92c0*/  VIADD R0, R71, 0x80 ;  /* 0x0000008047007836 */ /* 0x000fe20000000000 */
[----:B------:R-:W-:Y:S04]  /*92d0*/  BSSY.RECONVERGENT B6, `(.L_x_131) ;  /* 0x0000015000067945 */ /* 0x000fe80003800200 */
[----:B------:R-:W-:Y:S04]  /*92e0*/  SHF.R.U32.HI R0, RZ, 0x15, R0 ;  /* 0x00000015ff007819 */ /* 0x000fe80000011600 */
[----:B------:R-:W-:Y:S11]  /*92f0*/  LOP3.LUT P0, RZ, R0, 0x3, R159, 0x48, !PT ;  /* 0x0000000300ff7812 */ /* 0x000ff6000780489f */
[----:B------:R-:W-:Y:S02]  /*9300*/  @!UPT UIADD3 URZ, UPT, UPT, URZ, URZ, URZ ;  /* 0x000000fffffff290 */ /* 0x000fe4000fffe0ff */
[----:B------:R-:W-:Y:S05]  /*9310*/  @!P0 BRA `(.L_x_132) ;  /* 0x0000000000408947 */ /* 0x000fea0003800000 */
[----:B------:R-:W5:Y:S01]  /*9320*/  LDCU.64 UR8, c[0x4][0x78] ;  /* 0x01000f00ff0877ac */ /* 0x000f620008000a00 */
[----:B--2---:R-:W-:Y:S01]  /*9330*/  MOV R3, 0x0 ;  /* 0x0000000000037802 */ /* 0x004fe20000000f00 */
[----:B------:R-:W-:Y:S02]  /*9340*/  HFMA2 R12, -RZ, RZ, 0, 5.9604644775390625e-08 ;  /* 0x00000001ff0c7431 */ /* 0x000fe400000001ff */
[----:B------:R-:W-:Y:S02]  /*9350*/  IMAD.MOV.U32 R8, RZ, RZ, 0x192 ;  /* 0x00000192ff087424 */ /* 0x000fe400078e00ff */
[----:B------:R-:W-:Y:S01]  /*9360*/  IMAD.MOV.U32 R13, RZ, RZ, RZ ;  /* 0x000000ffff0d7224 */ /* 0x000fe200078e00ff */
[----:B------:R-:W2:Y:S01]  /*9370*/  LDCU.64 UR6, c[0x4][0x80] ;  /* 0x01001000ff0677ac */ /* 0x000ea20008000a00 */
[----:B------:R-:W1:Y:S01]  /*9380*/  LDC.64 R2, c[0x4][R3] ;  /* 0x0100000003027b82 */ /* 0x000e620000000a00 */
[----:B------:R-:W3:Y:S01]  /*9390*/  LDCU.64 UR4, c[0x4][0x18] ;  /* 0x01000300ff0477ac */ /* 0x000ee20008000a00 */
[----:B-----5:R-:W-:Y:S01]  /*93a0*/  MOV R5, UR9 ;  /* 0x0000000900057c02 */ /* 0x020fe20008000f00 */
[----:B------:R-:W-:Y:S01]  /*93b0*/  IMAD.U32 R4, RZ, RZ, UR8 ;  /* 0x00000008ff047e24 */ /* 0x000fe2000f8e00ff */
[----:B--2---:R-:W-:Y:S01]  /*93c0*/  MOV R7, UR7 ;  /* 0x0000000700077c02 */ /* 0x004fe20008000f00 */
[----:B------:R-:W-:Y:S01]  /*93d0*/  IMAD.U32 R6, RZ, RZ, UR6 ;  /* 0x00000006ff067e24 */ /* 0x000fe2000f8e00ff */
[----:B---3--:R-:W-:Y:S01]  /*93e0*/  MOV R11, UR5 ;  /* 0x00000005000b7c02 */ /* 0x008fe20008000f00 */
[----:B------:R-:W-:Y:S02]  /*93f0*/  IMAD.U32 R10, RZ, RZ, UR4 ;  /* 0x00000004ff0a7e24 */ /* 0x000fe4000f8e00ff */
[----:B------:R-:W-:Y:S07]  /*9400*/  LEPC R20, `(.L_x_132) ;  /* 0x000000001014794e */ /* 0x000fee0000000000 */
[----:B-1--4-:R-:W-:Y:S05]  /*9410*/  CALL.ABS.NOINC R2 ;  /* 0x0000000002007343 */ /* 0x012fea0003c00000 */
.L_x_132:
[----:B------:R-:W-:Y:S05]  /*9420*/  BSYNC.RECONVERGENT B6 ;  /* 0x0000000000067941 */ /* 0x000fea0003800200 */
.L_x_131:
[----:B--23--:R-:W-:Y:S01]  /*9430*/  F2FP.F16.E4M3.UNPACK_B R4, R141 ;  /* 0x0000008dff04723e */ /* 0x00cfe200020006ff */
        /* <DEDUP_REMOVED lines=13> */
[----:B----4-:R-:W-:Y:S01]  /*9510*/  F2FP.F16.E4M3.UNPACK_B R117, R151.H1 ;  /* 0x00000097ff75723e */ /* 0x010fe200030006ff */
        /* <DEDUP_REMOVED lines=261> */
[----:B------:R-:W-:Y:S02]  /*a570*/  UIADD3 UR4, UPT, UPT, UR44, 0x8200, URZ ;  /* 0x000082002c047890 */ /* 0x000fe4000fffe0ff */
[----:B------:R-:W-:Y:S01]  /*a580*/  UIADD3 UR9, UPT, UPT, UR49, 0x80, URZ ;  /* 0x0000008031097890 */ /* 0x000fe2000fffe0ff */
[----:B------:R-:W-:Y:S01]  /*a590*/  UMOV UR10, UR50 ;  /* 0x00000032000a7c82 */ /* 0x000fe20008000000 */
[----:B------:R-:W-:Y:S02]  /*a5a0*/  UMOV UR11, UR36 ;  /* 0x00000024000b7c82 */ /* 0x000fe40008000000 */
        /* <DEDUP_REMOVED lines=8> */
.L_x_134:
[----:B------:R-:W-:Y:S05]  /*a630*/  BSYNC.RECONVERGENT B0 ;  /* 0x0000000000007941 */ /* 0x000fea0003800200 */
.L_x_133:
        /* <DEDUP_REMOVED lines=17> */
.L_x_138:
[----:B------:R-:W-:Y:S05]  /*a750*/  BSYNC B0 ;  /* 0x0000000000007941 */ /* 0x000fea0003800000 */
.L_x_137:
        /* <DEDUP_REMOVED lines=19> */
.L_x_136:
[----:B------:R-:W-:Y:S05]  /*a890*/  BSYNC B1 ;  /* 0x0000000000017941 */ /* 0x000fea0003800000 */
.L_x_135:
[----:B------:R-:W-:Y:S05]  /*a8a0*/  VIADD R0, R71, 0xc0 ;  /* 0x000000c047007836 */ /* 0x000fea0000000000 */
        /* <DEDUP_REMOVED lines=20> */
.L_x_140:
[----:B------:R-:W-:Y:S01]  /*a9f0*/  ISETP.NE.AND P0, PT, R174, RZ, PT ;  /* 0x000000ffae00720c */ /* 0x000fe20003f05270 */
[----:B------:R-:W-:Y:S05]  /*aa00*/  WARPSYNC.ALL ;  /* 0x0000000000007948 */ /* 0x000fea0003800000 */
[----:B------:R-:W-:Y:S01]  /*aa10*/  R2UR UR4, R71 ;  /* 0x00000000470472ca */ /* 0x000fe200000e0000 */
[----:B------:R-:W5:Y:S01]  /*aa20*/  S2UR UR6, SR_CgaCtaId ;  /* 0x00000000000679c3 */ /* 0x000f620000008800 */
[----:B---3--:R-:W-:Y:S01]  /*aa30*/  F2FP.F16.E4M3.UNPACK_B R11, R141 ;  /* 0x0000008dff0b723e */ /* 0x008fe200020006ff */
[----:B------:R-:W-:Y:S01]  /*aa40*/  BSSY.RECONVERGENT B0, `(.L_x_141) ;  /* 0x000011c000007945 */ /* 0x000fe20003800200 */
[----:B------:R-:W-:Y:S02]  /*aa50*/  F2FP.F16.E4M3.UNPACK_B R10, R142 ;  /* 0x0000008eff0a723e */ /* 0x000fe400020006ff */
[----:B------:R-:W-:Y:S01]  /*aa60*/  F2FP.F16.E4M3.UNPACK_B R9, R143 ;  /* 0x0000008fff09723e */ /* 0x000fe200020006ff */
[--C-:B------:R-:W-:Y:S01]  /*aa70*/  HADD2.F32 R74, -RZ, R11.reuse.H0_H0 ;  /* 0x2000000bff4a7230 */ /* 0x100fe20000004100 */
[----:B----4-:R-:W-:Y:S01]  /*aa80*/  F2FP.F16.E4M3.UNPACK_B R8, R144 ;  /* 0x00000090ff08723e */ /* 0x010fe200020006ff */
[----:B------:R-:W-:Y:S01]  /*aa90*/  HADD2.F32 R76, -RZ, R11.H1_H1 ;  /* 0x3000000bff4c7230 */ /* 0x000fe20000004100 */
[----:B------:R-:W-:Y:S01]  /*aaa0*/  F2FP.F16.E4M3.UNPACK_B R7, R145 ;  /* 0x00000091ff07723e */ /* 0x000fe200020006ff */
[--C-:B------:R-:W-:Y:S01]  /*aab0*/  HADD2.F32 R77, -RZ, R10.reuse.H0_H0 ;  /* 0x2000000aff4d7230 */ /* 0x100fe20000004100 */
[----:B------:R-:W-:Y:S01]  /*aac0*/  F2FP.F16.E4M3.UNPACK_B R6, R146 ;  /* 0x00000092ff06723e */ /* 0x000fe200020006ff */
[----:B------:R-:W-:Y:S01]  /*aad0*/  HADD2.F32 R80, -RZ, R10.H1_H1 ;  /* 0x3000000aff507230 */ /* 0x000fe20000004100 */
[----:B------:R-:W-:Y:S01]  /*aae0*/  F2FP.F16.E4M3.UNPACK_B R5, R147 ;  /* 0x00000093ff05723e */ /* 0x000fe200020006ff */
[--C-:B------:R-:W-:Y:S01]  /*aaf0*/  HADD2.F32 R81, -RZ, R9.reuse.H0_H0 ;  /* 0x20000009ff517230 */ /* 0x100fe20000004100 */
[----:B-1----:R-:W-:Y:S01]  /*ab00*/  F2FP.F16.E4M3.UNPACK_B R4, R148 ;  /* 0x00000094ff04723e */ /* 0x002fe200020006ff */
[----:B------:R-:W-:Y:S01]  /*ab10*/  HADD2.F32 R84, -RZ, R9.H1_H1 ;  /* 0x30000009ff547230 */ /* 0x000fe20000004100 */
[-C--:B--2---:R-:W-:Y:S01]  /*ab20*/  F2FP.F16.E4M3.UNPACK_B R2, R140.reuse ;  /* 0x0000008cff02723e */ /* 0x084fe200020006ff */
[--C-:B------:R-:W-:Y:S01]  /*ab30*/  HADD2.F32 R85, -RZ, R8.reuse.H0_H0 ;  /* 0x20000008ff557230 */ /* 0x100fe20000004100 */
[----:B------:R-:W-:Y:S01]  /*ab40*/  F2FP.F16.E4M3.UNPACK_B R140, R140.H1 ;  /* 0x0000008cff8c723e */ /* 0x000fe200030006ff */
[----:B------:R-:W-:Y:S01]  /*ab50*/  HADD2.F32 R87, -RZ, R8.H1_H1 ;  /* 0x30000008ff577230 */ /* 0x000fe20000004100 */
[----:B------:R-:W-:Y:S01]  /*ab60*/  F2FP.F16.E4M3.UNPACK_B R141, R141.H1 ;  /* 0x0000008dff8d723e */ /* 0x000fe200030006ff */
[--C-:B------:R-:W-:Y:S01]  /*ab70*/  HADD2.F32 R90, -RZ, R7.reuse.H0_H0 ;  /* 0x20000007ff5a7230 */ /* 0x100fe20000004100 */
[----:B------:R-:W-:Y:S01]  /*ab80*/  F2FP.F16.E4M3.UNPACK_B R142, R142.H1 ;  /* 0x0000008eff8e723e */ /* 0x000fe200030006ff */
[----:B------:R-:W-:Y:S01]  /*ab90*/  HADD2.F32 R91, -RZ, R7.H1_H1 ;  /* 0x30000007ff5b7230 */ /* 0x000fe20000004100 */
[----:B------:R-:W-:Y:S01]  /*aba0*/  F2FP.F16.E4M3.UNPACK_B R143, R143.H1 ;  /* 0x0000008fff8f723e */ /* 0x000fe200030006ff */
[--C-:B------:R-:W-:Y:S01]  /*abb0*/  HADD2.F32 R94, -RZ, R6.reuse.H0_H0 ;  /* 0x20000006ff5e7230 */ /* 0x100fe20000004100 */
[----:B------:R-:W-:Y:S01]  /*abc0*/  R2UR UR5, R177 ;  /* 0x00000000b10572ca */ /* 0x000fe200000e0000 */
[----:B------:R-:W-:Y:S01]  /*abd0*/  HADD2.F32 R95, -RZ, R6.H1_H1 ;  /* 0x30000006ff5f7230 */ /* 0x000fe20000004100 */
[----:B------:R-:W-:Y:S01]  /*abe0*/  F2FP.F16.E4M3.UNPACK_B R107, R149 ;  /* 0x00000095ff6b723e */ /* 0x000fe200020006ff */
[--C-:B------:R-:W-:Y:S01]  /*abf0*/  HADD2.F32 R98, -RZ, R5.reuse.H0_H0 ;  /* 0x20000005ff627230 */ /* 0x100fe20000004100 */
[----:B------:R-:W-:Y:S01]  /*ac00*/  F2FP.F16.E4M3.UNPACK_B R111, R150 ;  /* 0x00000096ff6f723e */ /* 0x000fe200020006ff */
[----:B------:R-:W-:Y:S01]  /*ac10*/  HADD2.F32 R99, -RZ, R5.H1_H1 ;  /* 0x30000005ff637230 */ /* 0x000fe20000004100 */
[----:B------:R-:W-:Y:S01]  /*ac20*/  F2FP.F16.E4M3.UNPACK_B R115, R151 ;  /* 0x00000097ff73723e */ /* 0x000fe200020006ff */
[--C-:B------:R-:W-:Y:S01]  /*ac30*/  HADD2.F32 R102, -RZ, R4.reuse.H0_H0 ;  /* 0x20000004ff667230 */ /* 0x100fe20000004100 */
[----:B------:R-:W-:Y:S01]  /*ac40*/  F2FP.F16.E4M3.UNPACK_B R119, R152 ;  /* 0x00000098ff77723e */ /* 0x000fe200020006ff */
[----:B------:R-:W-:Y:S01]  /*ac50*/  HADD2.F32 R103, -RZ, R4.H1_H1 ;  /* 0x30000004ff677230 */ /* 0x000fe20000004100 */
[----:B------:R-:W-:Y:S01]  /*ac60*/  F2FP.F16.E4M3.UNPACK_B R123, R153 ;  /* 0x00000099ff7b723e */ /* 0x000fe200020006ff */
[----:B------:R-:W1:Y:S01]  /*ac70*/  LDTM.x64 R4, tmem[UR4+0xc0] ;  /* 0x0000c004000479ee */ /* 0x000e620008340000 */
[--C-:B------:R-:W-:Y:S01]  /*ac80*/  HADD2.F32 R0, -RZ, R2.reuse.H0_H0 ;  /* 0x20000002ff007230 */ /* 0x100fe20000004100 */
[----:B------:R-:W-:Y:S01]  /*ac90*/  NOP ;  /* 0x0000000000007918 */ /* 0x000fe20000000000 */
[----:B------:R-:W-:Y:S01]  /*aca0*/  UIADD3 UR4, UPT, UPT, UR5, 0x160, URZ ;  /* 0x0000016005047890 */ /* 0x000fe2000fffe0ff */
[----:B------:R-:W-:Y:S01]  /*acb0*/  HADD2.F32 R2, -RZ, R2.H1_H1 ;  /* 0x30000002ff027230 */ /* 0x000fe20000004100 */
[----:B------:R-:W-:Y:S01]  /*acc0*/  F2FP.F16.E4M3.UNPACK_B R127, R154 ;  /* 0x0000009aff7f723e */ /* 0x000fe200020006ff */
[----:B------:R-:W-:Y:S01]  /*acd0*/  HADD2.F32 R78, -RZ, R141.H1_H1 ;  /* 0x3000008dff4e7230 */ /* 0x000fe20000004100 */
[----:B------:R-:W-:Y:S01]  /*ace0*/  F2FP.F16.E4M3.UNPACK_B R130, R155 ;  /* 0x0000009bff82723e */ /* 0x000fe200020006ff */
        /* <DEDUP_REMOVED lines=16> */
[----:B-----5:R-:W-:Y:S01]  /*adf0*/  UPRMT UR4, UR6, 0x654, UR4 ;  /* 0x0000065406047896 */ /* 0x020fe20008000004 */
[C---:B-1----:R-:W-:Y:S01]  /*ae00*/  FMUL R4, R70.reuse, R4 ;  /* 0x0000000446047220 */ /* 0x042fe20000400000 */
[C---:B------:R-:W-:Y:S01]  /*ae10*/  FMUL R5, R70.reuse, R5 ;  /* 0x0000000546057220 */ /* 0x040fe20000400000 */
[--C-:B------:R-:W-:Y:S02]  /*ae20*/  HADD2.F32 R3, -RZ, R140.reuse.H0_H0 ;  /* 0x2000008cff037230 */ /* 0x100fe40000004100 */
[C---:B------:R-:W-:Y:S01]  /*ae30*/  FMUL R8, R70.reuse, R8 ;  /* 0x0000000846087220 */ /* 0x040fe20000400000 */
[C---:B------:R-:W-:Y:S01]  /*ae40*/  FFMA R4, R73.reuse, R0, R4 ;  /* 0x0000000049047223 */ /* 0x040fe20000000004 */
[C---:B------:R-:W-:Y:S01]  /*ae50*/  FFMA R5, R73.reuse, R2, R5 ;  /* 0x0000000249057223 */ /* 0x040fe20000000005 */
[C---:B------:R-:W-:Y:S01]  /*ae60*/  FMUL R9, R70.reuse, R9 ;  /* 0x0000000946097220 */ /* 0x040fe20000400000 */
[C---:B------:R-:W-:Y:S01]  /*ae70*/  FMUL R12, R70.reuse, R12 ;  /* 0x0000000c460c7220 */ /* 0x040fe20000400000 */
[----:B------:R-:W-:Y:S01]  /*ae80*/  SYNCS.ARRIVE.TRANS64.RED.A1T0 RZ, [UR4], RZ ;  /* 0x000000ffffff79a7 */ /* 0x000fe20008100404 */
[C---:B------:R-:W-:Y:S01]  /*ae90*/  FMUL R13, R70.reuse, R13 ;  /* 0x0000000d460d7220 */ /* 0x040fe20000400000 */
[C---:B------:R-:W-:Y:S01]  /*aea0*/  FMUL R16, R70.reuse, R16 ;  /* 0x0000001046107220 */ /* 0x040fe20000400000 */
[C---:B------:R-:W-:Y:S01]  /*aeb0*/  FMUL R17, R70.reuse, R17 ;  /* 0x0000001146117220 */ /* 0x040fe20000400000 */
[C---:B------:R-:W-:Y:S01]  /*aec0*/  FMUL R0, R70.reuse, R20 ;  /* 0x0000001446007220 */ /* 0x040fe20000400000 */
[C---:B------:R-:W-:Y:S01]  /*aed0*/  FMUL R2, R70.reuse, R21 ;  /* 0x0000001546027220 */ /* 0x040fe20000400000 */
[C---:B------:R-:W-:Y:S01]  /*aee0*/  FMUL R21, R70.reuse, R28 ;  /* 0x0000001c46157220 */ /* 0x040fe20000400000 */
[----:B------:R-:W-:Y:S02]  /*aef0*/  HADD2.F32 R122, -RZ, R123.H0_H0 ;  /* 0x2000007bff7a7230 */ /* 0x000fe40000004100 */
[C---:B------:R-:W-:Y:S01]  /*af00*/  FMUL R6, R70.reuse, R6 ;  /* 0x0000000646067220 */ /* 0x040fe20000400000 */
[----:B------:R-:W-:Y:S02]  /*af10*/  HADD2.F32 R72, -RZ, R140.H1_H1 ;  /* 0x3000008cff487230 */ /* 0x000fe40000004100 */
[C---:B------:R-:W-:Y:S01]  /*af20*/  FMUL R7, R70.reuse, R7 ;  /* 0x0000000746077220 */ /* 0x040fe20000400000 */
[----:B------:R-:W-:Y:S02]  /*af30*/  HADD2.F32 R75, -RZ, R141.H0_H0 ;  /* 0x2000008dff4b7230 */ /* 0x000fe40000004100 */
[C---:B------:R-:W-:Y:S01]  /*af40*/  FFMA R6, R73.reuse, R3, R6 ;  /* 0x0000000349067223 */ /* 0x040fe20000000006 */
[----:B------:R-:W-:Y:S02]  /*af50*/  HADD2.F32 R123, -RZ, R123.H1_H1 ;  /* 0x3000007bff7b7230 */ /* 0x000fe40000004100 */
[C---:B------:R-:W-:Y:S01]  /*af60*/  FFMA R7, R73.reuse, R72, R7 ;  /* 0x0000004849077223 */ /* 0x040fe20000000007 */
[C---:B------:R-:W-:Y:S01]  /*af70*/  FFMA R8, R73.reuse, R74, R8 ;  /* 0x0000004a49087223 */ /* 0x040fe20000000008 */
[----:B------:R-:W-:Y:S01]  /*af80*/  FFMA R9, R73, R76, R9 ;  /* 0x0000004c49097223 */ /* 0x000fe20000000009 */
[--C-:B------:R-:W-:Y:S02]  /*af90*/  HADD2.F32 R126, -RZ, R127.reuse.H0_H0 ;  /* 0x2000007fff7e7230 */ /* 0x100fe40000004100 */
[C---:B------:R-:W-:Y:S01]  /*afa0*/  FMUL R10, R70.reuse, R10 ;  /* 0x0000000a460a7220 */ /* 0x040fe20000400000 */
[----:B------:R-:W-:Y:S01]  /*afb0*/  F2FP.SATFINITE.E4M3.F32.PACK_AB_MERGE_C R76, R7, R6, RZ ;  /* 0x00000006074c723e */ /* 0x000fe200048070ff */
[C---:B------:R-:W-:Y:S01]  /*afc0*/  FMUL R7, R70.reuse, R24 ;  /* 0x0000001846077220 */ /* 0x040fe20000400000 */
[----:B------:R-:W-:Y:S02]  /*afd0*/  HADD2.F32 R127, -RZ, R127.H1_H1 ;  /* 0x3000007fff7f7230 */ /* 0x000fe40000004100 */
[C---:B------:R-:W-:Y:S01]  /*afe0*/  FFMA R10, R73.reuse, R75, R10 ;  /* 0x0000004b490a7223 */ /* 0x040fe2000000000a */
[----:B------:R-:W-:Y:S02]  /*aff0*/  HADD2.F32 R72, -RZ, R130.H0_H0 ;  /* 0x20000082ff487230 */ /* 0x000fe40000004100 */
[C---:B------:R-:W-:Y:S01]  /*b000*/  FMUL R11, R70.reuse, R11 ;  /* 0x0000000b460b7220 */ /* 0x040fe20000400000 */
[--C-:B------:R-:W-:Y:S02]  /*b010*/  HADD2.F32 R79, -RZ, R142.reuse.H0_H0 ;  /* 0x2000008eff4f7230 */ /* 0x100fe40000004100 */
[C---:B------:R-:W-:Y:S01]  /*b020*/  FMUL R14, R70.reuse, R14 ;  /* 0x0000000e460e7220 */ /* 0x040fe20000400000 */
[----:B------:R-:W-:Y:S02]  /*b030*/  HADD2.F32 R82, -RZ, R142.H1_H1 ;  /* 0x3000008eff527230 */ /* 0x000fe40000004100 */
[C---:B------:R-:W-:Y:S01]  /*b040*/  FFMA R11, R73.reuse, R78, R11 ;  /* 0x0000004e490b7223 */ /* 0x040fe2000000000b */
[C---:B------:R-:W-:Y:S01]  /*b050*/  FFMA R12, R73.reuse, R77, R12 ;  /* 0x0000004d490c7223 */ /* 0x040fe2000000000c */
[C---:B------:R-:W-:Y:S01]  /*b060*/  FFMA R13, R73.reuse, R80, R13 ;  /* 0x00000050490d7223 */ /* 0x040fe2000000000d */
[----:B------:R-:W-:Y:S01]  /*b070*/  FFMA R14, R73, R79, R14 ;  /* 0x0000004f490e7223 */ /* 0x000fe2000000000e */
[----:B------:R-:W-:Y:S01]  /*b080*/  HADD2.F32 R75, -RZ, R130.H1_H1 ;  /* 0x30000082ff4b7230 */ /* 0x000fe20000004100 */
[----:B------:R-:W-:Y:S01]  /*b090*/  F2FP.SATFINITE.E4M3.F32.PACK_AB_MERGE_C R78, R11, R10, RZ ;  /* 0x0000000a0b4e723e */ /* 0x000fe200048070ff */
[C---:B------:R-:W-:Y:S01]  /*b0a0*/  FMUL R10, R70.reuse, R25 ;  /* 0x00000019460a7220 */ /* 0x040fe20000400000 */
[C---:B------:R-:W-:Y:S01]  /*b0b0*/  FMUL R25, R70.reuse, R32 ;  /* 0x0000002046197220 */ /* 0x040fe20000400000 */
        /* <DEDUP_REMOVED lines=8> */
[C---:B------:R-:W-:Y:S01]  /*b140*/  FMUL R19, R70.reuse, R19 ;  /* 0x0000001346137220 */ /* 0x040fe20000400000 */
[--C-:B------:R-:W-:Y:S01]  /*b150*/  HADD2.F32 R88, -RZ, R144.reuse.H0_H0 ;  /* 0x20000090ff587230 */ /* 0x100fe20000004100 */
[----:B------:R-:W-:Y:S01]  /*b160*/  F2FP.SATFINITE.E4M3.F32.PACK_AB_MERGE_C R14, R15, R14, RZ ;  /* 0x0000000e0f0e723e */ /* 0x000fe200048070ff */
[----:B------:R-:W-:Y:S02]  /*b170*/  HADD2.F32 R89, -RZ, R144.H1_H1 ;  /* 0x30000090ff597230 */ /* 0x000fe40000004100 */
[C---:B------:R-:W-:Y:S01]  /*b180*/  FFMA R19, R73.reuse, R86, R19 ;  /* 0x0000005649137223 */ /* 0x040fe20000000013 */
[C---:B------:R-:W-:Y:S01]  /*b190*/  FFMA R0, R73.reuse, R85, R0 ;  /* 0x0000005549007223 */ /* 0x040fe20000000000 */
[----:B------:R-:W-:Y:S01]  /*b1a0*/  FFMA R2, R73, R87, R2 ;  /* 0x0000005749027223 */ /* 0x000fe20000000002 */
[C---:B------:R-:W-:Y:S01]  /*b1b0*/  FMUL R3, R70.reuse, R22 ;  /* 0x0000001646037220 */ /* 0x040fe20000400000 */
[C---:B------:R-:W-:Y:S01]  /*b1c0*/  FMUL R22, R70.reuse, R29 ;  /* 0x0000001d46167220 */ /* 0x040fe20000400000 */
[----:B------:R-:W-:Y:S01]  /*b1d0*/  F2FP.SATFINITE.E4M3.F32.PACK_AB_MERGE_C R18, R19, R18, RZ ;  /* 0x000000121312723e */ /* 0x000fe200048070ff */
[C---:B------:R-:W-:Y:S01]  /*b1e0*/  FMUL R29, R70.reuse, R36 ;  /* 0x00000024461d7220 */ /* 0x040fe20000400000 */
[C---:B------:R-:W-:Y:S01]  /*b1f0*/  FFMA R3, R73.reuse, R88, R3 ;  /* 0x0000005849037223 */ /* 0x040fe20000000003 */
[C---:B------:R-:W-:Y:S01]  /*b200*/  FMUL R6, R70.reuse, R23 ;  /* 0x0000001746067220 */ /* 0x040fe20000400000 */
[--C-:B------:R-:W-:Y:S02]  /*b210*/  HADD2.F32 R92, -RZ, R145.reuse.H0_H0 ;  /* 0x20000091ff5c7230 */ /* 0x100fe40000004100 */
[C---:B------:R-:W-:Y:S01]  /*b220*/  FMUL R11, R70.reuse, R26 ;  /* 0x0000001a460b7220 */ /* 0x040fe20000400000 */
[----:B------:R-:W-:Y:S02]  /*b230*/  HADD2.F32 R93, -RZ, R145.H1_H1 ;  /* 0x30000091ff5d7230 */ /* 0x000fe40000004100 */
[C---:B------:R-:W-:Y:S01]  /*b240*/  FFMA R6, R73.reuse, R89, R6 ;  /* 0x0000005949067223 */ /* 0x040fe20000000006 */
[C---:B------:R-:W-:Y:S01]  /*b250*/  FFMA R7, R73.reuse, R90, R7 ;  /* 0x0000005a49077223 */ /* 0x040fe20000000007 */
[C---:B------:R-:W-:Y:S01]  /*b260*/  FFMA R10, R73.reuse, R91, R10 ;  /* 0x0000005b490a7223 */ /* 0x040fe2000000000a */
[C---:B------:R-:W-:Y:S01]  /*b270*/  FFMA R11, R73.reuse, R92, R11 ;  /* 0x0000005c490b7223 */ /* 0x040fe2000000000b */
[----:B------:R-:W-:Y:S01]  /*b280*/  FMUL R26, R70, R33 ;  /* 0x00000021461a7220 */ /* 0x000fe20000400000 */
[----:B------:R-:W-:Y:S01]  /*b290*/  F2FP.SATFINITE.E4M3.F32.PACK_AB_MERGE_C R3, R6, R3, RZ ;  /* 0x000000030603723e */ /* 0x000fe200048070ff */
        /* <DEDUP_REMOVED lines=9> */
[C---:B------:R-:W-:Y:S01]  /*b330*/  FMUL R30, R70.reuse, R37 ;  /* 0x00000025461e7220 */ /* 0x040fe20000400000 */
[C---:B------:R-:W-:Y:S01]  /*b340*/  FMUL R37, R70.reuse, R44 ;  /* 0x0000002c46257220 */ /* 0x040fe20000400000 */
[C---:B------:R-:W-:Y:S01]  /*b350*/  FMUL R24, R70.reuse, R31 ;  /* 0x0000001f46187220 */ /* 0x040fe20000400000 */
[--C-:B------:R-:W-:Y:S02]  /*b360*/  HADD2.F32 R100, -RZ, R147.reuse.H0_H0 ;  /* 0x20000093ff647230 */ /* 0x100fe40000004100 */
[----:B------:R-:W-:Y:S01]  /*b370*/  FMUL R27, R70, R34 ;  /* 0x00000022461b7220 */ /* 0x000fe20000400000 */
[----:B------:R-:W-:Y:S02]  /*b380*/  HADD2.F32 R101, -RZ, R147.H1_H1 ;  /* 0x30000093ff657230 */ /* 0x000fe40000004100 */
[C---:B------:R-:W-:Y:S01]  /*b390*/  FFMA R24, R73.reuse, R97, R24 ;  /* 0x0000006149187223 */ /* 0x040fe20000000018 */
[C---:B------:R-:W-:Y:S01]  /*b3a0*/  FFMA R25, R73.reuse, R98, R25 ;  /* 0x0000006249197223 */ /* 0x040fe20000000019 */
[C---:B------:R-:W-:Y:S01]  /*b3b0*/  FFMA R26, R73.reuse, R99, R26 ;  /* 0x00000063491a7223 */ /* 0x040fe2000000001a */
[----:B------:R-:W-:Y:S01]  /*b3c0*/  F2FP.F16.E4M3.UNPACK_B R152, R152.H1 ;  /* 0x00000098ff98723e */ /* 0x000fe200030006ff */
[C---:B------:R-:W-:Y:S01]  /*b3d0*/  FFMA R27, R73.reuse, R100, R27 ;  /* 0x00000064491b7223 */ /* 0x040fe2000000001b */
[----:B------:R-:W-:Y:S01]  /*b3e0*/  F2FP.SATFINITE.E4M3.F32.PACK_AB_MERGE_C R6, R24, R23, RZ ;  /* 0x000000171806723e */ /* 0x000fe200048070ff */
[C---:B------:R-:W-:Y:S01]  /*b3f0*/  FMUL R34, R70.reuse, R41 ;  /* 0x0000002946227220 */ /* 0x040fe20000400000 */
[C---:B------:R-:W-:Y:S01]  /*b400*/  FMUL R41, R70.reuse, R48 ;  /* 0x0000003046297220 */ /* 0x040fe20000400000 */
[----:B------:R-:W-:Y:S01]  /*b410*/  FMUL R28, R70, R35 ;  /* 0x00000023461c7220 */ /* 0x000fe20000400000 */
[----:B------:R-:W-:Y:S01]  /*b420*/  F2FP.F16.E4M3.UNPACK_B R153, R153.H1 ;  /* 0x00000099ff99723e */ /* 0x000fe200030006ff */
[--C-:B------:R-:W-:Y:S01]  /*b430*/  HADD2.F32 R104, -RZ, R148.reuse.H0_H0 ;  /* 0x20000094ff687230 */ /* 0x100fe20000004100 */
[----:B------:R-:W-:Y:S01]  /*b440*/  F2FP.SATFINITE.E4M3.F32.PACK_AB_MERGE_C R6, R22, R21, R6 ;  /* 0x000000151606723e */ /* 0x000fe20004807006 */
[C---:B------:R-:W-:Y:S01]  /*b450*/  FFMA R28, R73.reuse, R101, R28 ;  /* 0x00000065491c7223 */ /* 0x040fe2000000001c */
[C---:B------:R-:W-:Y:S01]  /*b460*/  FFMA R29, R73.reuse, R102, R29 ;  /* 0x00000066491d7223 */ /* 0x040fe2000000001d */
[C---:B------:R-:W-:Y:S01]  /*b470*/  FFMA R30, R73.reuse, R103, R30 ;  /* 0x00000067491e7223 */ /* 0x040fe2000000001e */
[----:B------:R-:W-:Y:S02]  /*b480*/  HADD2.F32 R105, -RZ, R148.H1_H1 ;  /* 0x30000094ff697230 */ /* 0x000fe40000004100 */
[C---:B------:R-:W-:Y:S01]  /*b490*/  FMUL R31, R70.reuse, R38 ;  /* 0x00000026461f7220 */ /* 0x040fe20000400000 */
[----:B------:R-:W-:Y:S01]  /*b4a0*/  F2FP.F16.E4M3.UNPACK_B R154, R154.H1 ;  /* 0x0000009aff9a723e */ /* 0x000fe200030006ff */
[C---:B------:R-:W-:Y:S01]  /*b4b0*/  FMUL R38, R70.reuse, R45 ;  /* 0x0000002d46267220 */ /* 0x040fe20000400000 */
[C---:B------:R-:W-:Y:S01]  /*b4c0*/  FMUL R45, R70.reuse, R52 ;  /* 0x00000034462d7220 */ /* 0x040fe20000400000 */
[----:B------:R-:W-:Y:S01]  /*b4d0*/  F2FP.F16.E4M3.UNPACK_B R155, R155.H1 ;  /* 0x0000009bff9b723e */ /* 0x000fe200030006ff */
[----:B------:R-:W-:Y:S01]  /*b4e0*/  FFMA R31, R73, R104, R31 ;  /* 0x00000068491f7223 */ /* 0x000fe2000000001f */
[----:B------:R-:W-:Y:S01]  /*b4f0*/  FMUL R52, R70, R59 ;  /* 0x0000003b46347220 */ /* 0x000fe20000400000 */
[----:B------:R-:W-:Y:S01]  /*b500*/  IADD3 R68, PT, PT, R68, 0x1, RZ ;  /* 0x0000000144447810 */ /* 0x000fe20007ffe0ff */
[C---:B------:R-:W-:Y:S01]  /*b510*/  FMUL R59, R70.reuse, R66 ;  /* 0x00000042463b7220 */ /* 0x040fe20000400000 */
[----:B------:R-:W-:Y:S01]  /*b520*/  F2FP.SATFINITE.E4M3.F32.PACK_AB_MERGE_C R66, R13, R12, R14 ;  /* 0x0000000c0d42723e */ /* 0x000fe2000480700e */
[C---:B------:R-:W-:Y:S01]  /*b530*/  FMUL R32, R70.reuse, R39 ;  /* 0x0000002746207220 */ /* 0x040fe20000400000 */
[--C-:B------:R-:W-:Y:S02]  /*b540*/  HADD2.F32 R108, -RZ, R149.reuse.H0_H0 ;  /* 0x20000095ff6c7230 */ /* 0x100fe40000004100 */
[C---:B------:R-:W-:Y:S01]  /*b550*/  FMUL R35, R70.reuse, R42 ;  /* 0x0000002a46237220 */ /* 0x040fe20000400000 */
[----:B------:R-:W-:Y:S02]  /*b560*/  HADD2.F32 R109, -RZ, R149.H1_H1 ;  /* 0x30000095ff6d7230 */ /* 0x000fe40000004100 */
[C---:B------:R-:W-:Y:S01]  /*b570*/  FFMA R32, R73.reuse, R105, R32 ;  /* 0x0000006949207223 */ /* 0x040fe20000000020 */
[----:B------:R-:W-:Y:S01]  /*b580*/  FMUL R36, R70, R43 ;  /* 0x0000002b46247220 */ /* 0x000fe20000400000 */
[C---:B------:R-:W-:Y:S01]  /*b590*/  FFMA R33, R73.reuse, R106, R33 ;  /* 0x0000006a49217223 */ /* 0x040fe20000000021 */
[C---:B------:R-:W-:Y:S01]  /*b5a0*/  FFMA R34, R73.reuse, R107, R34 ;  /* 0x0000006b49227223 */ /* 0x040fe20000000022 */
[--C-:B------:R-:W-:Y:S01]  /*b5b0*/  HADD2.F32 R112, -RZ, R150.reuse.H0_H0 ;  /* 0x20000096ff707230 */ /* 0x100fe20000004100 */
[----:B------:R-:W-:Y:S01]  /*b5c0*/  F2FP.SATFINITE.E4M3.F32.PACK_AB_MERGE_C R32, R32, R31, RZ ;  /* 0x0000001f2020723e */ /* 0x000fe200048070ff */
[C---:B------:R-:W-:Y:S01]  /*b5d0*/  FFMA R35, R73.reuse, R108, R35 ;  /* 0x0000006c49237223 */ /* 0x040fe20000000023 */
[----:B------:R-:W-:Y:S02]  /*b5e0*/  HADD2.F32 R113, -RZ, R150.H1_H1 ;  /* 0x30000096ff717230 */ /* 0x000fe40000004100 */
[----:B------:R-:W-:Y:S01]  /*b5f0*/  FMUL R39, R70, R46 ;  /* 0x0000002e46277220 */ /* 0x000fe20000400000 */
[----:B------:R-:W-:Y:S01]  /*b600*/  F2FP.SATFINITE.E4M3.F32.PACK_AB_MERGE_C R32, R30, R29, R32 ;  /* 0x0000001d1e20723e */ /* 0x000fe20004807020 */
[C---:B------:R-:W-:Y:S01]  /*b610*/  FFMA R36, R73.reuse, R109, R36 ;  /* 0x0000006d49247223 */ /* 0x040fe20000000024 */
[C---:B------:R-:W-:Y:S01]  /*b620*/  FMUL R40, R70.reuse, R47 ;  /* 0x0000002f46287220 */ /* 0x040fe20000400000 */
[C---:B------:R-:W-:Y:S01]  /*b630*/  FFMA R37, R73.reuse, R110, R37 ;  /* 0x0000006e49257223 */ /* 0x040fe20000000025 */
[C---:B------:R-:W-:Y:S01]  /*b640*/  FFMA R38, R73.reuse, R111, R38 ;  /* 0x0000006f49267223 */ /* 0x040fe20000000026 */
[C---:B------:R-:W-:Y:S01]  /*b650*/  FMUL R42, R70.reuse, R49 ;  /* 0x00000031462a7220 */ /* 0x040fe20000400000 */
        /* <DEDUP_REMOVED lines=8> */
[C---:B------:R-:W-:Y:S01]  /*b6e0*/  FMUL R57, R70.reuse, R64 ;  /* 0x0000004046397220 */ /* 0x040fe20000400000 */
[----:B------:R-:W-:Y:S01]  /*b6f0*/  FFMA R42, R73, R115, R42 ;  /* 0x00000073492a7223 */ /* 0x000fe2000000002a */
[C---:B------:R-:W-:Y:S01]  /*b700*/  FMUL R46, R70.reuse, R53 ;  /* 0x00000035462e7220 */ /* 0x040fe20000400000 */
[--C-:B------:R-:W-:Y:S01]  /*b710*/  HADD2.F32 R120, -RZ, R152.reuse.H0_H0 ;  /* 0x20000098ff787230 */ /* 0x100fe20000004100 */
[----:B------:R-:W-:Y:S01]  /*b720*/  F2FP.SATFINITE.E4M3.F32.PACK_AB_MERGE_C R64, R5, R4, R76 ;  /* 0x000000040540723e */ /* 0x000fe2000480704c */
[C---:B------:R-:W-:Y:S01]  /*b730*/  FMUL R51, R70.reuse, R58 ;  /* 0x0000003a46337220 */ /* 0x040fe20000400000 */
[C---:B------:R-:W-:Y:S01]  /*b740*/  FMUL R53, R70.reuse, R60 ;  /* 0x0000003c46357220 */ /* 0x040fe20000400000 */
[C---:B------:R-:W-:Y:S01]  /*b750*/  FFMA R43, R73.reuse, R116, R43 ;  /* 0x00000074492b7223 */ /* 0x040fe2000000002b */
[----:B------:R-:W-:Y:S02]  /*b760*/  HADD2.F32 R121, -RZ, R152.H1_H1 ;  /* 0x30000098ff797230 */ /* 0x000fe40000004100 */
[C---:B------:R-:W-:Y:S01]  /*b770*/  FMUL R47, R70.reuse, R54 ;  /* 0x00000036462f7220 */ /* 0x040fe20000400000 */
[C---:B------:R-:W-:Y:S01]  /*b780*/  FMUL R58, R70.reuse, R65 ;  /* 0x00000041463a7220 */ /* 0x040fe20000400000 */
[----:B------:R-:W-:Y:S01]  /*b790*/  FMUL R60, R70, R67 ;  /* 0x00000043463c7220 */ /* 0x000fe20000400000 */
[----:B------:R-:W-:Y:S01]  /*b7a0*/  F2FP.SATFINITE.E4M3.F32.PACK_AB_MERGE_C R5, R20, R11, RZ ;  /* 0x0000000b1405723e */ /* 0x000fe200048070ff */
[----:B------:R-:W-:Y:S01]  /*b7b0*/  FFMA R44, R73, R117, R44 ;  /* 0x00000075492c7223 */ /* 0x000fe2000000002c */
[C---:B------:R-:W-:Y:S01]  /*b7c0*/  FMUL R48, R70.reuse, R55 ;  /* 0x0000003746307220 */ /* 0x040fe20000400000 */
[----:B------:R-:W-:Y:S01]  /*b7d0*/  F2FP.SATFINITE.E4M3.F32.PACK_AB_MERGE_C R65, R9, R8, R78 ;  /* 0x000000080941723e */ /* 0x000fe2000480704e */
[----:B------:R-:W-:Y:S01]  /*b7e0*/  FFMA R45, R73, R118, R45 ;  /* 0x00000076492d7223 */ /* 0x000fe2000000002d */
[----:B------:R-:W-:Y:S01]  /*b7f0*/  F2FP.SATFINITE.E4M3.F32.PACK_AB_MERGE_C R67, R17, R16, R18 ;  /* 0x000000101143723e */ /* 0x000fe20004807012 */
[----:B------:R-:W-:Y:S01]  /*b800*/  FMUL R49, R70, R56 ;  /* 0x0000003846317220 */ /* 0x000fe20000400000 */
[C---:B------:R-:W-:Y:S01]  /*b810*/  FFMA R46, R73.reuse, R119, R46 ;  /* 0x00000077492e7223 */ /* 0x040fe2000000002e */
[--C-:B------:R-:W-:Y:S02]  /*b820*/  HADD2.F32 R124, -RZ, R153.reuse.H0_H0 ;  /* 0x20000099ff7c7230 */ /* 0x100fe40000004100 */
[C---:B------:R-:W-:Y:S01]  /*b830*/  FFMA R47, R73.reuse, R120, R47 ;  /* 0x00000078492f7223 */ /* 0x040fe2000000002f */
[----:B------:R1:W-:Y:S01]  /*b840*/  STS.128 [R137+UR44+0xa200], R64 ;  /* 0x00a2004089007988 */ /* 0x0003e20008000c2c */
[----:B------:R-:W-:Y:S01]  /*b850*/  HADD2.F32 R125, -RZ, R153.H1_H1 ;  /* 0x30000099ff7d7230 */ /* 0x000fe20000004100 */
[----:B------:R-:W-:Y:S01]  /*b860*/  F2FP.SATFINITE.E4M3.F32.PACK_AB_MERGE_C R5, R10, R7, R5 ;  /* 0x000000070a05723e */ /* 0x000fe20004807005 */
[C---:B------:R-:W-:Y:S01]  /*b870*/  FFMA R48, R73.reuse, R121, R48 ;  /* 0x0000007949307223 */ /* 0x040fe20000000030 */
[----:B------:R-:W-:Y:S01]  /*b880*/  F2FP.SATFINITE.E4M3.F32.PACK_AB_MERGE_C R7, R28, R27, RZ ;  /* 0x0000001b1c07723e */ /* 0x000fe200048070ff */
        /* <DEDUP_REMOVED lines=8> */
[----:B------:R-:W-:Y:S01]  /*b910*/  FMUL R56, R70, R63 ;  /* 0x0000003f46387220 */ /* 0x000fe20000400000 */
[----:B------:R-:W-:Y:S01]  /*b920*/  F2FP.SATFINITE.E4M3.F32.PACK_AB_MERGE_C R4, R2, R0, R3 ;  /* 0x000000000204723e */ /* 0x000fe20004807003 */
[C---:B------:R-:W-:Y:S01]  /*b930*/  FFMA R53, R73.reuse, R126, R53 ;  /* 0x0000007e49357223 */ /* 0x040fe20000000035 */
[----:B------:R-:W-:Y:S01]  /*b940*/  F2FP.SATFINITE.E4M3.F32.PACK_AB_MERGE_C R7, R26, R25, R7 ;  /* 0x000000191a07723e */ /* 0x000fe20004807007 */
[C---:B------:R-:W-:Y:S01]  /*b950*/  FFMA R54, R73.reuse, R127, R54 ;  /* 0x0000007f49367223 */ /* 0x040fe20000000036 */
[--C-:B------:R-:W-:Y:S02]  /*b960*/  HADD2.F32 R74, -RZ, R155.reuse.H0_H0 ;  /* 0x2000009bff4a7230 */ /* 0x100fe40000004100 */
[C---:B------:R-:W-:Y:S01]  /*b970*/  FFMA R55, R73.reuse, R128, R55 ;  /* 0x0000008049377223 */ /* 0x040fe20000000037 */
[----:B------:R-:W-:Y:S01]  /*b980*/  HADD2.F32 R131, -RZ, R155.H1_H1 ;  /* 0x3000009bff837230 */ /* 0x000fe20000004100 */
[----:B------:R1:W-:Y:S01]  /*b990*/  STS.128 [R176+0xa010], R4 ;  /* 0x00a01004b0007388 */ /* 0x0003e20000000c00 */
[----:B------:R-:W-:Y:S01]  /*b9a0*/  F2FP.SATFINITE.E4M3.F32.PACK_AB_MERGE_C R35, R36, R35, RZ ;  /* 0x000000232423723e */ /* 0x000fe200048070ff */
[C---:B------:R-:W-:Y:S01]  /*b9b0*/  FFMA R56, R73.reuse, R129, R56 ;  /* 0x0000008149387223 */ /* 0x040fe20000000038 */
[----:B------:R-:W-:Y:S01]  /*b9c0*/  F2FP.SATFINITE.E4M3.F32.PACK_AB_MERGE_C R39, R40, R39, RZ ;  /* 0x000000272827723e */ /* 0x000fe200048070ff */
[C---:B------:R-:W-:Y:S01]  /*b9d0*/  FFMA R57, R73.reuse, R72, R57 ;  /* 0x0000004849397223 */ /* 0x040fe20000000039 */
[----:B------:R-:W-:Y:S01]  /*b9e0*/  F2FP.SATFINITE.E4M3.F32.PACK_AB_MERGE_C R43, R44, R43, RZ ;  /* 0x0000002b2c2b723e */ /* 0x000fe200048070ff */
[C---:B------:R-:W-:Y:S01]  /*b9f0*/  FFMA R58, R73.reuse, R75, R58 ;  /* 0x0000004b493a7223 */ /* 0x040fe2000000003a */
[C---:B------:R-:W-:Y:S01]  /*ba00*/  FFMA R59, R73.reuse, R74, R59 ;  /* 0x0000004a493b7223 */ /* 0x040fe2000000003b */
[----:B------:R-:W-:Y:S01]  /*ba10*/  F2FP.SATFINITE.E4M3.F32.PACK_AB_MERGE_C R33, R34, R33, R35 ;  /* 0x000000212221723e */ /* 0x000fe20004807023 */
        /* <DEDUP_REMOVED lines=11> */
[----:B------:R-:W-:Y:S05]  /*bad0*/  F2FP.SATFINITE.E4M3.F32.PACK_AB_MERGE_C R51, R58, R57, R59 ;  /* 0x000000393a33723e */ /* 0x000fea000480703b */
        /* <DEDUP_REMOVED lines=18> */
.L_x_142:
[----:B------:R-:W-:Y:S05]  /*bc00*/  BSYNC.RECONVERGENT B0 ;  /* 0x0000000000007941 */ /* 0x000fea0003800200 */
.L_x_141:
[----:B------:R-:W-:Y:S01]  /*bc10*/  R2UR UR4, R160 ;  /* 0x00000000a00472ca */ /* 0x000fe200000e0000 */
[----:B------:R-:W-:Y:S01]  /*bc20*/  BAR.SYNC.DEFER_BLOCKING 0x1, 0x80 ;  /* 0x0042000000007b1d */ /* 0x000fe20000010000 */
[----:B------:R-:W-:Y:S01]  /*bc30*/  ISETP.NE.AND P0, PT, R162, 0x2, PT ;  /* 0x00000002a200780c */ /* 0x000fe20003f05270 */
[----:B------:R-:W-:Y:S01]  /*bc40*/  UISETP.NE.AND UP0, UPT, UR45, URZ, UPT ;  /* 0x000000ff2d00728c */ /* 0x000fe2000bf05270 */
[----:B------:R-:W-:Y:S01]  /*bc50*/  ISETP.NE.AND P1, PT, R68, 0x2, PT ;  /* 0x000000024400780c */ /* 0x000fe20003f25270 */
[----:B------:R-:W-:Y:S01]  /*bc60*/  UIADD3 UR20, UPT, UPT, UR37, UR59, URZ ;  /* 0x0000003b25147290 */ /* 0x000fe2000fffe0ff */
[----:B------:R-:W-:Y:S02]  /*bc70*/  SEL R0, RZ, 0x1, P0 ;  /* 0x00000001ff007807 */ /* 0x000fe40000000000 */
[----:B------:R-:W-:Y:S02]  /*bc80*/  SEL R3, RZ, 0x1, P1 ;  /* 0x00000001ff037807 */ /* 0x000fe40000800000 */
[----:B------:R-:W-:Y:S02]  /*bc90*/  LOP3.LUT R167, R167, R0, RZ, 0x3c, !PT ;  /* 0x00000000a7a77212 */ /* 0x000fe400078e3cff */
[----:B------:R-:W-:Y:S01]  /*bca0*/  LOP3.LUT R168, R168, R3, RZ, 0x3c, !PT ;  /* 0x00000003a8a87212 */ /* 0x000fe200078e3cff */
[----:B------:R-:W-:Y:S01]  /*bcb0*/  UIADD3 UR16, UPT, UPT, UR38, UR4, URZ ;  /* 0x0000000426107290 */ /* 0x000fe2000fffe0ff */
[----:B------:R-:W-:Y:S02]  /*bcc0*/  SEL R162, R162, RZ, P0 ;  /* 0x000000ffa2a27207 */ /* 0x000fe40000000000 */
[----:B------:R-:W-:Y:S01]  /*bcd0*/  SEL R68, R68, RZ, P1 ;  /* 0x000000ff44447207 */ /* 0x000fe20000800000 */
[----:B------:R-:W-:Y:S01]  /*bce0*/  UMOV UR36, UR58 ;  /* 0x0000003a00247c82 */ /* 0x000fe20008000000 */
[----:B------:R-:W-:Y:S07]  /*bcf0*/  BRA.U UP0, `(.L_x_143) ;  /* 0xffffff9900747547 */ /* 0x000fee000b83ffff */
[----:B------:R-:W-:Y:S05]  /*bd00*/  EXIT ;  /* 0x000000000000794d */ /* 0x000fea0003800000 */
.L_x_25:
[----:B--2---:R2:W3:Y:S02]  /*bd10*/  SYNCS.PHASECHK.TRANS64.TRYWAIT P0, [R0+URZ+0x180], R3 ;  /* 0x00018003000075a7 */ /* 0x0044e400080011ff */
[----:B---3--:R-:W-:Y:S05]  /*bd20*/  @!P0 NANOSLEEP.SYNCS 0x989680 ;  /* 0x009896800000895d */ /* 0x008fea0003900000 */
[----:B------:R-:W3:Y:S02]  /*bd30*/  @!P0 SYNCS.PHASECHK.TRANS64 P0, [R0+URZ+0x180], R3 ;  /* 0x00018003000085a7 */ /* 0x000ee400080010ff */
[----:B---3--:R-:W-:Y:S05]  /*bd40*/  @!P0 BRA `(.L_x_25) ;  /* 0xfffffffc00f08947 */ /* 0x008fea000383ffff */
[----:B------:R-:W-:Y:S05]  /*bd50*/  BRA `(.L_x_144) ;  /* 0xffffff5c00447947 */ /* 0x000fea000383ffff */
.L_x_28:
[----:B--2---:R-:W-:-:S07]  /*bd60*/  MOV R0, UR33 ;  /* 0x0000002100007c02 */ /* 0x004fce0008000f00 */
.L_x_145:
[----:B--2---:R2:W3:Y:S02]  /*bd70*/  SYNCS.PHASECHK.TRANS64.TRYWAIT P0, [R0+URZ+0x70], R3 ;  /* 0x00007003000075a7 */ /* 0x0044e400080011ff */
[----:B---3--:R-:W-:Y:S05]  /*bd80*/  @!P0 NANOSLEEP.SYNCS 0x989680 ;  /* 0x009896800000895d */ /* 0x008fea0003900000 */
[----:B------:R-:W3:Y:S02]  /*bd90*/  @!P0 SYNCS.PHASECHK.TRANS64 P0, [R0+URZ+0x70], R3 ;  /* 0x00007003000085a7 */ /* 0x000ee400080010ff */
[----:B---3--:R-:W-:Y:S05]  /*bda0*/  @!P0 BRA `(.L_x_145) ;  /* 0xfffffffc00f08947 */ /* 0x008fea000383ffff */
[----:B------:R-:W-:Y:S05]  /*bdb0*/  BRA `(.L_x_27) ;  /* 0xffffff5c00847947 */ /* 0x000fea000383ffff */
.L_x_35:
[----:B-1----:R-:W-:-:S07]  /*bdc0*/  MOV R0, UR17 ;  /* 0x0000001100007c02 */ /* 0x002fce0008000f00 */
.L_x_146:
[----:B-1----:R1:W2:Y:S02]  /*bdd0*/  SYNCS.PHASECHK.TRANS64.TRYWAIT P0, [R0+URZ+0x70], R3 ;  /* 0x00007003000075a7 */ /* 0x0022a400080011ff */
[----:B--2---:R-:W-:Y:S05]  /*bde0*/  @!P0 NANOSLEEP.SYNCS 0x989680 ;  /* 0x009896800000895d */ /* 0x004fea0003900000 */
[----:B------:R-:W2:Y:S02]  /*bdf0*/  @!P0 SYNCS.PHASECHK.TRANS64 P0, [R0+URZ+0x70], R3 ;  /* 0x00007003000085a7 */ /* 0x000ea400080010ff */
[----:B--2---:R-:W-:Y:S05]  /*be00*/  @!P0 BRA `(.L_x_146) ;  /* 0xfffffffc00f08947 */ /* 0x004fea000383ffff */
[----:B------:R-:W-:Y:S05]  /*be10*/  BRA `(.L_x_34) ;  /* 0xffffff6000407947 */ /* 0x000fea000383ffff */
.L_x_40:
[----:B-1----:R1:W2:Y:S02]  /*be20*/  SYNCS.PHASECHK.TRANS64.TRYWAIT P0, [R3+URZ+0x130], R0 ;  /* 0x00013000030075a7 */ /* 0x0022a400080011ff */
[----:B--2---:R-:W-:Y:S05]  /*be30*/  @!P0 NANOSLEEP.SYNCS 0x989680 ;  /* 0x009896800000895d */ /* 0x004fea0003900000 */
[----:B------:R-:W2:Y:S02]  /*be40*/  @!P0 SYNCS.PHASECHK.TRANS64 P0, [R3+URZ+0x130], R0 ;  /* 0x00013000030085a7 */ /* 0x000ea400080010ff */
[----:B--2---:R-:W-:Y:S05]  /*be50*/  @!P0 BRA `(.L_x_40) ;  /* 0xfffffffc00f08947 */ /* 0x004fea000383ffff */
[----:B------:R-:W-:Y:S05]  /*be60*/  BRA `(.L_x_147) ;  /* 0xffffff6000e07947 */ /* 0x000fea000383ffff */
.L_x_44:
[----:B-1----:R-:W-:-:S07]  /*be70*/  MOV R0, UR4 ;  /* 0x0000000400007c02 */ /* 0x002fce0008000f00 */
.L_x_148:
[----:B-1----:R1:W2:Y:S02]  /*be80*/  SYNCS.PHASECHK.TRANS64.TRYWAIT P0, [R0+URZ], R3 ;  /* 0x00000003000075a7 */ /* 0x0022a400080011ff */
[----:B--2---:R-:W-:Y:S05]  /*be90*/  @!P0 NANOSLEEP.SYNCS 0x989680 ;  /* 0x009896800000895d */ /* 0x004fea0003900000 */
[----:B------:R-:W2:Y:S02]  /*bea0*/  @!P0 SYNCS.PHASECHK.TRANS64 P0, [R0+URZ], R3 ;  /* 0x00000003000085a7 */ /* 0x000ea400080010ff */
[----:B--2---:R-:W-:Y:S05]  /*beb0*/  @!P0 BRA `(.L_x_148) ;  /* 0xfffffffc00f08947 */ /* 0x004fea000383ffff */
[----:B------:R-:W-:Y:S05]  /*bec0*/  BRA `(.L_x_149) ;  /* 0xffffff6800887947 */ /* 0x000fea000383ffff */
.L_x_45:
[----:B------:R-:W-:-:S07]  /*bed0*/  MOV R0, UR5 ;  /* 0x0000000500007c02 */ /* 0x000fce0008000f00 */
.L_x_150:
[----:B-1----:R1:W2:Y:S02]  /*bee0*/  SYNCS.PHASECHK.TRANS64.TRYWAIT P0, [R0+URZ], R3 ;  /* 0x00000003000075a7 */ /* 0x0022a400080011ff */
[----:B--2---:R-:W-:Y:S05]  /*bef0*/  @!P0 NANOSLEEP.SYNCS 0x989680 ;  /* 0x009896800000895d */ /* 0x004fea0003900000 */
[----:B------:R-:W2:Y:S02]  /*bf00*/  @!P0 SYNCS.PHASECHK.TRANS64 P0, [R0+URZ], R3 ;  /* 0x00000003000085a7 */ /* 0x000ea400080010ff */
[----:B--2---:R-:W-:Y:S05]  /*bf10*/  @!P0 BRA `(.L_x_150) ;  /* 0xfffffffc00f08947 */ /* 0x004fea000383ffff */
[----:B------:R-:W-:Y:S05]  /*bf20*/  BRA `(.L_x_151) ;  /* 0xffffff6800947947 */ /* 0x000fea000383ffff */
.L_x_46:
[----:B------:R-:W-:-:S07]  /*bf30*/  MOV R0, UR5 ;  /* 0x0000000500007c02 */ /* 0x000fce0008000f00 */
.L_x_152:
[----:B-1----:R1:W2:Y:S02]  /*bf40*/  SYNCS.PHASECHK.TRANS64.TRYWAIT P0, [R0+URZ], R3 ;  /* 0x00000003000075a7 */ /* 0x0022a400080011ff */
[----:B--2---:R-:W-:Y:S05]  /*bf50*/  @!P0 NANOSLEEP.SYNCS 0x989680 ;  /* 0x009896800000895d */ /* 0x004fea0003900000 */
[----:B------:R-:W2:Y:S02]  /*bf60*/  @!P0 SYNCS.PHASECHK.TRANS64 P0, [R0+URZ], R3 ;  /* 0x00000003000085a7 */ /* 0x000ea400080010ff */
[----:B--2---:R-:W-:Y:S05]  /*bf70*/  @!P0 BRA `(.L_x_152) ;  /* 0xfffffffc00f08947 */ /* 0x004fea000383ffff */
[----:B------:R-:W-:Y:S05]  /*bf80*/  BRA `(.L_x_153) ;  /* 0xffffff6800a07947 */ /* 0x000fea000383ffff */
.L_x_47:
[----:B------:R-:W-:-:S07]  /*bf90*/  MOV R0, UR5 ;  /* 0x0000000500007c02 */ /* 0x000fce0008000f00 */
.L_x_154:
[----:B-1----:R1:W2:Y:S02]  /*bfa0*/  SYNCS.PHASECHK.TRANS64.TRYWAIT P0, [R0+URZ], R3 ;  /* 0x00000003000075a7 */ /* 0x0022a400080011ff */
[----:B--2---:R-:W-:Y:S05]  /*bfb0*/  @!P0 NANOSLEEP.SYNCS 0x989680 ;  /* 0x009896800000895d */ /* 0x004fea0003900000 */
[----:B------:R-:W2:Y:S02]  /*bfc0*/  @!P0 SYNCS.PHASECHK.TRANS64 P0, [R0+URZ], R3 ;  /* 0x00000003000085a7 */ /* 0x000ea400080010ff */
[----:B--2---:R-:W-:Y:S05]  /*bfd0*/  @!P0 BRA `(.L_x_154) ;  /* 0xfffffffc00f08947 */ /* 0x004fea000383ffff */
[----:B------:R-:W-:Y:S05]  /*bfe0*/  BRA `(.L_x_155) ;  /* 0xffffff6800ac7947 */ /* 0x000fea000383ffff */
.L_x_48:
[----:B------:R-:W-:-:S07]  /*bff0*/  MOV R0, UR5 ;  /* 0x0000000500007c02 */ /* 0x000fce0008000f00 */
.L_x_156:
[----:B-1----:R1:W2:Y:S02]  /*c000*/  SYNCS.PHASECHK.TRANS64.TRYWAIT P0, [R0+URZ], R3 ;  /* 0x00000003000075a7 */ /* 0x0022a400080011ff */
[----:B--2---:R-:W-:Y:S05]  /*c010*/  @!P0 NANOSLEEP.SYNCS 0x989680 ;  /* 0x009896800000895d */ /* 0x004fea0003900000 */
[----:B------:R-:W2:Y:S02]  /*c020*/  @!P0 SYNCS.PHASECHK.TRANS64 P0, [R0+URZ], R3 ;  /* 0x00000003000085a7 */ /* 0x000ea400080010ff */
[----:B--2---:R-:W-:Y:S05]  /*c030*/  @!P0 BRA `(.L_x_156) ;  /* 0xfffffffc00f08947 */ /* 0x004fea000383ffff */
[----:B------:R-:W-:Y:S05]  /*c040*/  BRA `(.L_x_157) ;  /* 0xffffff6800b87947 */ /* 0x000fea000383ffff */
.L_x_49:
[----:B------:R-:W-:-:S07]  /*c050*/  MOV R0, UR5 ;  /* 0x0000000500007c02 */ /* 0x000fce0008000f00 */
.L_x_158:
[----:B-1----:R1:W2:Y:S02]  /*c060*/  SYNCS.PHASECHK.TRANS64.TRYWAIT P0, [R0+URZ], R3 ;  /* 0x00000003000075a7 */ /* 0x0022a400080011ff */
[----:B--2---:R-:W-:Y:S05]  /*c070*/  @!P0 NANOSLEEP.SYNCS 0x989680 ;  /* 0x009896800000895d */ /* 0x004fea0003900000 */
[----:B------:R-:W2:Y:S02]  /*c080*/  @!P0 SYNCS.PHASECHK.TRANS64 P0, [R0+URZ], R3 ;  /* 0x00000003000085a7 */ /* 0x000ea400080010ff */
[----:B--2---:R-:W-:Y:S05]  /*c090*/  @!P0 BRA `(.L_x_158) ;  /* 0xfffffffc00f08947 */ /* 0x004fea000383ffff */
[----:B------:R-:W-:Y:S05]  /*c0a0*/  BRA `(.L_x_159) ;  /* 0xffffff6800c47947 */ /* 0x000fea000383ffff */
.L_x_50:
[----:B------:R-:W-:-:S07]  /*c0b0*/  MOV R0, UR5 ;  /* 0x0000000500007c02 */ /* 0x000fce0008000f00 */
.L_x_160:
[----:B-1----:R1:W2:Y:S02]  /*c0c0*/  SYNCS.PHASECHK.TRANS64.TRYWAIT P0, [R0+URZ], R3 ;  /* 0x00000003000075a7 */ /* 0x0022a400080011ff */
[----:B--2---:R-:W-:Y:S05]  /*c0d0*/  @!P0 NANOSLEEP.SYNCS 0x989680 ;  /* 0x009896800000895d */ /* 0x004fea0003900000 */
[----:B------:R-:W2:Y:S02]  /*c0e0*/  @!P0 SYNCS.PHASECHK.TRANS64 P0, [R0+URZ], R3 ;  /* 0x00000003000085a7 */ /* 0x000ea400080010ff */
[----:B--2---:R-:W-:Y:S05]  /*c0f0*/  @!P0 BRA `(.L_x_160) ;  /* 0xfffffffc00f08947 */ /* 0x004fea000383ffff */
[----:B------:R-:W-:Y:S05]  /*c100*/  BRA `(.L_x_161) ;  /* 0xffffff6800d07947 */ /* 0x000fea000383ffff */
.L_x_51:
[----:B------:R-:W-:-:S07]  /*c110*/  MOV R0, UR5 ;  /* 0x0000000500007c02 */ /* 0x000fce0008000f00 */
.L_x_162:
[----:B-1----:R1:W2:Y:S02]  /*c120*/  SYNCS.PHASECHK.TRANS64.TRYWAIT P0, [R0+URZ], R3 ;  /* 0x00000003000075a7 */ /* 0x0022a400080011ff */
[----:B--2---:R-:W-:Y:S05]  /*c130*/  @!P0 NANOSLEEP.SYNCS 0x989680 ;  /* 0x009896800000895d */ /* 0x004fea0003900000 */
[----:B------:R-:W2:Y:S02]  /*c140*/  @!P0 SYNCS.PHASECHK.TRANS64 P0, [R0+URZ], R3 ;  /* 0x00000003000085a7 */ /* 0x000ea400080010ff */
[----:B--2---:R-:W-:Y:S05]  /*c150*/  @!P0 BRA `(.L_x_162) ;  /* 0xfffffffc00f08947 */ /* 0x004fea000383ffff */
[----:B------:R-:W-:Y:S05]  /*c160*/  BRA `(.L_x_163) ;  /* 0xffffff6800dc7947 */ /* 0x000fea000383ffff */
.L_x_52:
[----:B------:R-:W-:-:S07]  /*c170*/  MOV R0, UR5 ;  /* 0x0000000500007c02 */ /* 0x000fce0008000f00 */
.L_x_164:
[----:B-1----:R1:W2:Y:S02]  /*c180*/  SYNCS.PHASECHK.TRANS64.TRYWAIT P0, [R0+URZ], R3 ;  /* 0x00000003000075a7 */ /* 0x0022a400080011ff */
[----:B--2---:R-:W-:Y:S05]  /*c190*/  @!P0 NANOSLEEP.SYNCS 0x989680 ;  /* 0x009896800000895d */ /* 0x004fea0003900000 */
[----:B------:R-:W2:Y:S02]  /*c1a0*/  @!P0 SYNCS.PHASECHK.TRANS64 P0, [R0+URZ], R3 ;  /* 0x00000003000085a7 */ /* 0x000ea400080010ff */
[----:B--2---:R-:W-:Y:S05]  /*c1b0*/  @!P0 BRA `(.L_x_164) ;  /* 0xfffffffc00f08947 */ /* 0x004fea000383ffff */
[----:B------:R-:W-:Y:S05]  /*c1c0*/  BRA `(.L_x_165) ;  /* 0xffffff6800e87947 */ /* 0x000fea000383ffff */
.L_x_53:
[----:B------:R-:W-:-:S07]  /*c1d0*/  MOV R0, UR5 ;  /* 0x0000000500007c02 */ /* 0x000fce0008000f00 */
.L_x_166:
[----:B-1----:R1:W2:Y:S02]  /*c1e0*/  SYNCS.PHASECHK.TRANS64.TRYWAIT P0, [R0+URZ], R3 ;  /* 0x00000003000075a7 */ /* 0x0022a400080011ff */
[----:B--2---:R-:W-:Y:S05]  /*c1f0*/  @!P0 NANOSLEEP.SYNCS 0x989680 ;  /* 0x009896800000895d */ /* 0x004fea0003900000 */
[----:B------:R-:W2:Y:S02]  /*c200*/  @!P0 SYNCS.PHASECHK.TRANS64 P0, [R0+URZ], R3 ;  /* 0x00000003000085a7 */ /* 0x000ea400080010ff */
[----:B--2---:R-:W-:Y:S05]  /*c210*/  @!P0 BRA `(.L_x_166) ;  /* 0xfffffffc00f08947 */ /* 0x004fea000383ffff */
[----:B------:R-:W-:Y:S05]  /*c220*/  BRA `(.L_x_167) ;  /* 0xffffff6800f47947 */ /* 0x000fea000383ffff */
.L_x_54:
[----:B------:R-:W-:-:S07]  /*c230*/  MOV R0, UR5 ;  /* 0x0000000500007c02 */ /* 0x000fce0008000f00 */
.L_x_168:
[----:B-1----:R1:W2:Y:S02]  /*c240*/  SYNCS.PHASECHK.TRANS64.TRYWAIT P0, [R0+URZ], R3 ;  /* 0x00000003000075a7 */ /* 0x0022a400080011ff */
[----:B--2---:R-:W-:Y:S05]  /*c250*/  @!P0 NANOSLEEP.SYNCS 0x989680 ;  /* 0x009896800000895d */ /* 0x004fea0003900000 */
[----:B------:R-:W2:Y:S02]  /*c260*/  @!P0 SYNCS.PHASECHK.TRANS64 P0, [R0+URZ], R3 ;  /* 0x00000003000085a7 */ /* 0x000ea400080010ff */
[----:B--2---:R-:W-:Y:S05]  /*c270*/  @!P0 BRA `(.L_x_168) ;  /* 0xfffffffc00f08947 */ /* 0x004fea000383ffff */
[----:B------:R-:W-:Y:S05]  /*c280*/  BRA `(.L_x_169) ;  /* 0xffffff6c00007947 */ /* 0x000fea000383ffff */
.L_x_55:
[----:B------:R-:W-:-:S07]  /*c290*/  MOV R0, UR5 ;  /* 0x0000000500007c02 */ /* 0x000fce0008000f00 */
.L_x_170:
[----:B-1----:R1:W2:Y:S02]  /*c2a0*/  SYNCS.PHASECHK.TRANS64.TRYWAIT P0, [R0+URZ], R3 ;  /* 0x00000003000075a7 */ /* 0x0022a400080011ff */
[----:B--2---:R-:W-:Y:S05]  /*c2b0*/  @!P0 NANOSLEEP.SYNCS 0x989680 ;  /* 0x009896800000895d */ /* 0x004fea0003900000 */
[----:B------:R-:W2:Y:S02]  /*c2c0*/  @!P0 SYNCS.PHASECHK.TRANS64 P0, [R0+URZ], R3 ;  /* 0x00000003000085a7 */ /* 0x000ea400080010ff */
[----:B--2---:R-:W-:Y:S05]  /*c2d0*/  @!P0 BRA `(.L_x_170) ;  /* 0xfffffffc00f08947 */ /* 0x004fea000383ffff */
[----:B------:R-:W-:Y:S05]  /*c2e0*/  BRA `(.L_x_171) ;  /* 0xffffff6c000c7947 */ /* 0x000fea000383ffff */
.L_x_56:
[----:B------:R-:W-:-:S07]  /*c2f0*/  MOV R0, UR5 ;  /* 0x0000000500007c02 */ /* 0x000fce0008000f00 */
.L_x_172:
[----:B-1----:R1:W2:Y:S02]  /*c300*/  SYNCS.PHASECHK.TRANS64.TRYWAIT P0, [R0+URZ], R3 ;  /* 0x00000003000075a7 */ /* 0x0022a400080011ff */
[----:B--2---:R-:W-:Y:S05]  /*c310*/  @!P0 NANOSLEEP.SYNCS 0x989680 ;  /* 0x009896800000895d */ /* 0x004fea0003900000 */
[----:B------:R-:W2:Y:S02]  /*c320*/  @!P0 SYNCS.PHASECHK.TRANS64 P0, [R0+URZ], R3 ;  /* 0x00000003000085a7 */ /* 0x000ea400080010ff */
[----:B--2---:R-:W-:Y:S05]  /*c330*/  @!P0 BRA `(.L_x_172) ;  /* 0xfffffffc00f08947 */ /* 0x004fea000383ffff */
[----:B------:R-:W-:Y:S05]  /*c340*/  BRA `(.L_x_173) ;  /* 0xffffff6c00187947 */ /* 0x000fea000383ffff */
.L_x_59:
[----:B-1----:R1:W2:Y:S02]  /*c350*/  SYNCS.PHASECHK.TRANS64.TRYWAIT P0, [R2+URZ+0x170], R5 ;  /* 0x00017005020075a7 */ /* 0x0022a400080011ff */
[----:B--2---:R-:W-:Y:S05]  /*c360*/  @!P0 NANOSLEEP.SYNCS 0x989680 ;  /* 0x009896800000895d */ /* 0x004fea0003900000 */
[----:B------:R-:W2:Y:S02]  /*c370*/  @!P0 SYNCS.PHASECHK.TRANS64 P0, [R2+URZ+0x170], R5 ;  /* 0x00017005020085a7 */ /* 0x000ea400080010ff */
[----:B--2---:R-:W-:Y:S05]  /*c380*/  @!P0 BRA `(.L_x_59) ;  /* 0xfffffffc00f08947 */ /* 0x004fea000383ffff */
[----:B------:R-:W-:Y:S05]  /*c390*/  BRA `(.L_x_174) ;  /* 0xffffff6c007c7947 */ /* 0x000fea000383ffff */
.L_x_60:
[----:B------:R-:W-:-:S07]  /*c3a0*/  MOV R2, UR4 ;  /* 0x0000000400027c02 */ /* 0x000fce0008000f00 */
.L_x_175:
[----:B-1----:R1:W2:Y:S02]  /*c3b0*/  SYNCS.PHASECHK.TRANS64.TRYWAIT P0, [R2+URZ+0x140], R5 ;  /* 0x00014005020075a7 */ /* 0x0022a400080011ff */
[----:B--2---:R-:W-:Y:S05]  /*c3c0*/  @!P0 NANOSLEEP.SYNCS 0x989680 ;  /* 0x009896800000895d */ /* 0x004fea0003900000 */
[----:B------:R-:W2:Y:S02]  /*c3d0*/  @!P0 SYNCS.PHASECHK.TRANS64 P0, [R2+URZ+0x140], R5 ;  /* 0x00014005020085a7 */ /* 0x000ea400080010ff */
[----:B--2---:R-:W-:Y:S05]  /*c3e0*/  @!P0 BRA `(.L_x_175) ;  /* 0xfffffffc00f08947 */ /* 0x004fea000383ffff */
[----:B------:R-:W-:Y:S05]  /*c3f0*/  BRA `(.L_x_176) ;  /* 0xffffff6c008c7947 */ /* 0x000fea000383ffff */
.L_x_61:
[----:B-1----:R1:W2:Y:S02]  /*c400*/  SYNCS.PHASECHK.TRANS64.TRYWAIT P1, [R2+URZ+0x130], R5 ;  /* 0x00013005020075a7 */ /* 0x0022a400080211ff */
[----:B--2---:R-:W-:Y:S05]  /*c410*/  @!P1 NANOSLEEP.SYNCS 0x989680 ;  /* 0x009896800000995d */ /* 0x004fea0003900000 */
[----:B------:R-:W2:Y:S02]  /*c420*/  @!P1 SYNCS.PHASECHK.TRANS64 P1, [R2+URZ+0x130], R5 ;  /* 0x00013005020095a7 */ /* 0x000ea400080210ff */
[----:B--2---:R-:W-:Y:S05]  /*c430*/  @!P1 BRA `(.L_x_61) ;  /* 0xfffffffc00f09947 */ /* 0x004fea000383ffff */
[----:B------:R-:W-:Y:S05]  /*c440*/  BRA `(.L_x_177) ;  /* 0xffffff6c00bc7947 */ /* 0x000fea000383ffff */
.L_x_64:
[----:B------:R-:W-:-:S07]  /*c450*/  MOV R0, UR4 ;  /* 0x0000000400007c02 */ /* 0x000fce0008000f00 */
.L_x_178:
[----:B-1----:R1:W2:Y:S02]  /*c460*/  SYNCS.PHASECHK.TRANS64.TRYWAIT P0, [R0+URZ+0x140], R3 ;  /* 0x00014003000075a7 */ /* 0x0022a400080011ff */
[----:B--2---:R-:W-:Y:S05]  /*c470*/  @!P0 NANOSLEEP.SYNCS 0x989680 ;  /* 0x009896800000895d */ /* 0x004fea0003900000 */
[----:B------:R-:W2:Y:S02]  /*c480*/  @!P0 SYNCS.PHASECHK.TRANS64 P0, [R0+URZ+0x140], R3 ;  /* 0x00014003000085a7 */ /* 0x000ea400080010ff */
[----:B--2---:R-:W-:Y:S05]  /*c490*/  @!P0 BRA `(.L_x_178) ;  /* 0xfffffffc00f08947 */ /* 0x004fea000383ffff */
[----:B------:R-:W-:Y:S05]  /*c4a0*/  BRA `(.L_x_63) ;  /* 0xffffff7000107947 */ /* 0x000fea000383ffff */
.L_x_71:
[----:B-1----:R1:W2:Y:S02]  /*c4b0*/  SYNCS.PHASECHK.TRANS64.TRYWAIT P1, [R0+URZ+0x130], R5 ;  /* 0x00013005000075a7 */ /* 0x0022a400080211ff */
[----:B--2---:R-:W-:Y:S05]  /*c4c0*/  @!P1 NANOSLEEP.SYNCS 0x989680 ;  /* 0x009896800000995d */ /* 0x004fea0003900000 */
[----:B------:R-:W2:Y:S02]  /*c4d0*/  @!P1 SYNCS.PHASECHK.TRANS64 P1, [R0+URZ+0x130], R5 ;  /* 0x00013005000095a7 */ /* 0x000ea400080210ff */
[----:B--2---:R-:W-:Y:S05]  /*c4e0*/  @!P1 BRA `(.L_x_71) ;  /* 0xfffffffc00f09947 */ /* 0x004fea000383ffff */
[----:B------:R-:W-:Y:S05]  /*c4f0*/  BRA `(.L_x_179) ;  /* 0xffffff7400707947 */ /* 0x000fea000383ffff */
.L_x_72:
[----:B------:R-:W-:-:S07]  /*c500*/  MOV R3, UR18 ;  /* 0x0000001200037c02 */ /* 0x000fce0008000f00 */
.L_x_180:
[----:B-1----:R1:W2:Y:S02]  /*c510*/  SYNCS.PHASECHK.TRANS64.TRYWAIT P0, [R3+URZ+0x160], R0 ;  /* 0x00016000030075a7 */ /* 0x0022a400080011ff */
[----:B--2---:R-:W-:Y:S05]  /*c520*/  @!P0 NANOSLEEP.SYNCS 0x989680 ;  /* 0x009896800000895d */ /* 0x004fea0003900000 */
[----:B------:R-:W2:Y:S02]  /*c530*/  @!P0 SYNCS.PHASECHK.TRANS64 P0, [R3+URZ+0x160], R0 ;  /* 0x00016000030085a7 */ /* 0x000ea400080010ff */
[----:B--2---:R-:W-:Y:S05]  /*c540*/  @!P0 BRA `(.L_x_180) ;  /* 0xfffffffc00f08947 */ /* 0x004fea000383ffff */
[----:B------:R-:W-:Y:S05]  /*c550*/  BRA `(.L_x_181) ;  /* 0xffffff7400a47947 */ /* 0x000fea000383ffff */
.L_x_75:
[----:B------:R-:W-:Y:S07]  /*c560*/  MOV R0, UR6 ;  /* 0x0000000600007c02 */ /* 0x000fee0008000f00 */
.L_x_182:
[----:B-1----:R1:W2:Y:S02]  /*c570*/  SYNCS.PHASECHK.TRANS64.TRYWAIT P0, [R0+URZ], R3 ;  /* 0x00000003000075a7 */ /* 0x0022a400080011ff */
[----:B--2---:R-:W-:Y:S05]  /*c580*/  @!P0 NANOSLEEP.SYNCS 0x989680 ;  /* 0x009896800000895d */ /* 0x004fea0003900000 */
[----:B------:R-:W2:Y:S02]  /*c590*/  @!P0 SYNCS.PHASECHK.TRANS64 P0, [R0+URZ], R3 ;  /* 0x00000003000085a7 */ /* 0x000ea400080010ff */
[----:B--2---:R-:W-:Y:S05]  /*c5a0*/  @!P0 BRA `(.L_x_182) ;  /* 0xfffffffc00f08947 */ /* 0x004fea000383ffff */
[----:B------:R-:W-:Y:S05]  /*c5b0*/  BRA `(.L_x_74) ;  /* 0xffffff7400c47947 */ /* 0x000fea000383ffff */
.L_x_78:
[----:B------:R-:W-:-:S07]  /*c5c0*/  MOV R0, UR4 ;  /* 0x0000000400007c02 */ /* 0x000fce0008000f00 */
.L_x_183:
[----:B--2---:R2:W4:Y:S02]  /*c5d0*/  SYNCS.PHASECHK.TRANS64.TRYWAIT P0, [R0+URZ], R3 ;  /* 0x00000003000075a7 */ /* 0x00452400080011ff */
[----:B----4-:R-:W-:Y:S05]  /*c5e0*/  @!P0 NANOSLEEP.SYNCS 0x989680 ;  /* 0x009896800000895d */ /* 0x010fea0003900000 */
[----:B------:R-:W4:Y:S02]  /*c5f0*/  @!P0 SYNCS.PHASECHK.TRANS64 P0, [R0+URZ], R3 ;  /* 0x00000003000085a7 */ /* 0x000f2400080010ff */
[----:B----4-:R-:W-:Y:S05]  /*c600*/  @!P0 BRA `(.L_x_183) ;  /* 0xfffffffc00f08947 */ /* 0x010fea000383ffff */
[----:B------:R-:W-:Y:S05]  /*c610*/  BRA `(.L_x_184) ;  /* 0xffffff7800647947 */ /* 0x000fea000383ffff */
.L_x_79:
[----:B------:R-:W-:-:S07]  /*c620*/  MOV R0, UR4 ;  /* 0x0000000400007c02 */ /* 0x000fce0008000f00 */
.L_x_185:
[----:B-1----:R1:W2:Y:S02]  /*c630*/  SYNCS.PHASECHK.TRANS64.TRYWAIT P0, [R0+URZ], R3 ;  /* 0x00000003000075a7 */ /* 0x0022a400080011ff */
[----:B--2---:R-:W-:Y:S05]  /*c640*/  @!P0 NANOSLEEP.SYNCS 0x989680 ;  /* 0x009896800000895d */ /* 0x004fea0003900000 */
[----:B------:R-:W2:Y:S02]  /*c650*/  @!P0 SYNCS.PHASECHK.TRANS64 P0, [R0+URZ], R3 ;  /* 0x00000003000085a7 */ /* 0x000ea400080010ff */
[----:B--2---:R-:W-:Y:S05]  /*c660*/  @!P0 BRA `(.L_x_185) ;  /* 0xfffffffc00f08947 */ /* 0x004fea000383ffff */
[----:B------:R-:W-:Y:S05]  /*c670*/  BRA `(.L_x_186) ;  /* 0xffffff7800707947 */ /* 0x000fea000383ffff */
.L_x_84:
[----:B--2---:R2:W3:Y:S02]  /*c680*/  SYNCS.PHASECHK.TRANS64.TRYWAIT P0, [R12+URZ+0x130], R9 ;  /* 0x000130090c0075a7 */ /* 0x0044e400080011ff */
[----:B---3--:R-:W-:Y:S05]  /*c690*/  @!P0 NANOSLEEP.SYNCS 0x989680 ;  /* 0x009896800000895d */ /* 0x008fea0003900000 */
[----:B------:R-:W3:Y:S02]  /*c6a0*/  @!P0 SYNCS.PHASECHK.TRANS64 P0, [R12+URZ+0x130], R9 ;  /* 0x000130090c0085a7 */ /* 0x000ee400080010ff */
[----:B---3--:R-:W-:Y:S05]  /*c6b0*/  @!P0 BRA `(.L_x_84) ;  /* 0xfffffffc00f08947 */ /* 0x008fea000383ffff */
[----:B------:R-:W-:Y:S05]  /*c6c0*/  BRA `(.L_x_187) ;  /* 0xffffff7c00a07947 */ /* 0x000fea000383ffff */
.L_x_87:
[----:B------:R-:W-:Y:S07]  /*c6d0*/  MOV R0, UR21 ;  /* 0x0000001500007c02 */ /* 0x000fee0008000f00 */
.L_x_188:
[----:B--2---:R2:W3:Y:S02]  /*c6e0*/  SYNCS.PHASECHK.TRANS64.TRYWAIT P2, [R0+URZ+0x128], R11 ;  /* 0x0001280b000075a7 */ /* 0x0044e400080411ff */
[----:B---3--:R-:W-:Y:S05]  /*c6f0*/  @!P2 NANOSLEEP.SYNCS 0x989680 ;  /* 0x009896800000a95d */ /* 0x008fea0003900000 */
[----:B------:R-:W3:Y:S02]  /*c700*/  @!P2 SYNCS.PHASECHK.TRANS64 P2, [R0+URZ+0x128], R11 ;  /* 0x0001280b0000a5a7 */ /* 0x000ee400080410ff */
[----:B---3--:R-:W-:Y:S05]  /*c710*/  @!P2 BRA `(.L_x_188) ;  /* 0xfffffffc00f0a947 */ /* 0x008fea000383ffff */
[----:B------:R-:W-:Y:S05]  /*c720*/  BRA `(.L_x_86) ;  /* 0xffffff8400087947 */ /* 0x000fea000383ffff */
.L_x_90:
[----:B--2---:R-:W-:Y:S07]  /*c730*/  MOV R0, UR21 ;  /* 0x0000001500007c02 */ /* 0x004fee0008000f00 */
.L_x_189:
[----:B--2---:R2:W3:Y:S02]  /*c740*/  SYNCS.PHASECHK.TRANS64.TRYWAIT P0, [R0+URZ+0x100], R9 ;  /* 0x00010009000075a7 */ /* 0x0044e400080011ff */
[----:B---3--:R-:W-:Y:S05]  /*c750*/  @!P0 NANOSLEEP.SYNCS 0x989680 ;  /* 0x009896800000895d */ /* 0x008fea0003900000 */
[----:B------:R-:W3:Y:S02]  /*c760*/  @!P0 SYNCS.PHASECHK.TRANS64 P0, [R0+URZ+0x100], R9 ;  /* 0x00010009000085a7 */ /* 0x000ee400080010ff */
[----:B---3--:R-:W-:Y:S05]  /*c770*/  @!P0 BRA `(.L_x_189) ;  /* 0xfffffffc00f08947 */ /* 0x008fea000383ffff */
[----:B------:R-:W-:Y:S05]  /*c780*/  BRA `(.L_x_190) ;  /* 0xffffff8400647947 */ /* 0x000fea000383ffff */
.L_x_91:
[----:B------:R-:W-:Y:S07]  /*c790*/  MOV R0, UR21 ;  /* 0x0000001500007c02 */ /* 0x000fee0008000f00 */
.L_x_191:
[----:B--2---:R2:W3:Y:S02]  /*c7a0*/  SYNCS.PHASECHK.TRANS64.TRYWAIT P0, [R0+URZ+0x108], R9 ;  /* 0x00010809000075a7 */ /* 0x0044e400080011ff */
[----:B---3--:R-:W-:Y:S05]  /*c7b0*/  @!P0 NANOSLEEP.SYNCS 0x989680 ;  /* 0x009896800000895d */ /* 0x008fea0003900000 */
[----:B------:R-:W3:Y:S02]  /*c7c0*/  @!P0 SYNCS.PHASECHK.TRANS64 P0, [R0+URZ+0x108], R9 ;  /* 0x00010809000085a7 */ /* 0x000ee400080010ff */
[----:B---3--:R-:W-:Y:S05]  /*c7d0*/  @!P0 BRA `(.L_x_191) ;  /* 0xfffffffc00f08947 */ /* 0x008fea000383ffff */
[----:B------:R-:W-:Y:S05]  /*c7e0*/  BRA `(.L_x_192) ;  /* 0xffffff84009c7947 */ /* 0x000fea000383ffff */
.L_x_92:
[----:B------:R-:W-:Y:S07]  /*c7f0*/  MOV R0, UR21 ;  /* 0x0000001500007c02 */ /* 0x000fee0008000f00 */
.L_x_193:
[----:B--2---:R2:W3:Y:S02]  /*c800*/  SYNCS.PHASECHK.TRANS64.TRYWAIT P0, [R0+URZ+0x110], R9 ;  /* 0x00011009000075a7 */ /* 0x0044e400080011ff */
[----:B---3--:R-:W-:Y:S05]  /*c810*/  @!P0 NANOSLEEP.SYNCS 0x989680 ;  /* 0x009896800000895d */ /* 0x008fea0003900000 */
[----:B------:R-:W3:Y:S02]  /*c820*/  @!P0 SYNCS.PHASECHK.TRANS64 P0, [R0+URZ+0x110], R9 ;  /* 0x00011009000085a7 */ /* 0x000ee400080010ff */
[----:B---3--:R-:W-:Y:S05]  /*c830*/  @!P0 BRA `(.L_x_193) ;  /* 0xfffffffc00f08947 */ /* 0x008fea000383ffff */
[----:B------:R-:W-:Y:S05]  /*c840*/  BRA `(.L_x_194) ;  /* 0xffffff8400e07947 */ /* 0x000fea000383ffff */
.L_x_93:
[----:B------:R-:W-:Y:S07]  /*c850*/  MOV R0, UR21 ;  /* 0x0000001500007c02 */ /* 0x000fee0008000f00 */
.L_x_195:
[----:B--2---:R2:W3:Y:S02]  /*c860*/  SYNCS.PHASECHK.TRANS64.TRYWAIT P0, [R0+URZ+0x118], R9 ;  /* 0x00011809000075a7 */ /* 0x0044e400080011ff */
[----:B---3--:R-:W-:Y:S05]  /*c870*/  @!P0 NANOSLEEP.SYNCS 0x989680 ;  /* 0x009896800000895d */ /* 0x008fea0003900000 */
[----:B------:R-:W3:Y:S02]  /*c880*/  @!P0 SYNCS.PHASECHK.TRANS64 P0, [R0+URZ+0x118], R9 ;  /* 0x00011809000085a7 */ /* 0x000ee400080010ff */
[----:B---3--:R-:W-:Y:S05]  /*c890*/  @!P0 BRA `(.L_x_195) ;  /* 0xfffffffc00f08947 */ /* 0x008fea000383ffff */
[----:B------:R-:W-:Y:S05]  /*c8a0*/  BRA `(.L_x_196) ;  /* 0xffffff8800207947 */ /* 0x000fea000383ffff */
.L_x_95:
[----:B------:R-:W-:-:S07]  /*c8b0*/  MOV R0, UR21 ;  /* 0x0000001500007c02 */ /* 0x000fce0008000f00 */
.L_x_197:
[----:B---3--:R3:W4:Y:S02]  /*c8c0*/  SYNCS.PHASECHK.TRANS64.TRYWAIT P0, [R0+URZ+0x100], R3 ;  /* 0x00010003000075a7 */ /* 0x00872400080011ff */
[----:B----4-:R-:W-:Y:S05]  /*c8d0*/  @!P0 NANOSLEEP.SYNCS 0x989680 ;  /* 0x009896800000895d */ /* 0x010fea0003900000 */
[----:B------:R-:W4:Y:S02]  /*c8e0*/  @!P0 SYNCS.PHASECHK.TRANS64 P0, [R0+URZ+0x100], R3 ;  /* 0x00010003000085a7 */ /* 0x000f2400080010ff */
[----:B----4-:R-:W-:Y:S05]  /*c8f0*/  @!P0 BRA `(.L_x_197) ;  /* 0xfffffffc00f08947 */ /* 0x010fea000383ffff */
[----:B------:R-:W-:Y:S05]  /*c900*/  BRA `(.L_x_198) ;  /* 0xffffff8800947947 */ /* 0x000fea000383ffff */
.L_x_96:
[----:B---3--:R-:W-:-:S07]  /*c910*/  MOV R0, UR21 ;  /* 0x0000001500007c02 */ /* 0x008fce0008000f00 */
.L_x_199:
[----:B---3--:R3:W4:Y:S02]  /*c920*/  SYNCS.PHASECHK.TRANS64.TRYWAIT P0, [R0+URZ+0x108], R3 ;  /* 0x00010803000075a7 */ /* 0x00872400080011ff */
[----:B----4-:R-:W-:Y:S05]  /*c930*/  @!P0 NANOSLEEP.SYNCS 0x989680 ;  /* 0x009896800000895d */ /* 0x010fea0003900000 */
[----:B------:R-:W4:Y:S02]  /*c940*/  @!P0 SYNCS.PHASECHK.TRANS64 P0, [R0+URZ+0x108], R3 ;  /* 0x00010803000085a7 */ /* 0x000f2400080010ff */
[----:B----4-:R-:W-:Y:S05]  /*c950*/  @!P0 BRA `(.L_x_199) ;  /* 0xfffffffc00f08947 */ /* 0x010fea000383ffff */
[----:B------:R-:W-:Y:S05]  /*c960*/  BRA `(.L_x_200) ;  /* 0xffffff8800847947 */ /* 0x000fea000383ffff */
.L_x_97:
[----:B---3--:R-:W-:-:S07]  /*c970*/  MOV R0, UR21 ;  /* 0x0000001500007c02 */ /* 0x008fce0008000f00 */
.L_x_201:
[----:B---3--:R3:W4:Y:S02]  /*c980*/  SYNCS.PHASECHK.TRANS64.TRYWAIT P0, [R0+URZ+0x110], R3 ;  /* 0x00011003000075a7 */ /* 0x00872400080011ff */
[----:B----4-:R-:W-:Y:S05]  /*c990*/  @!P0 NANOSLEEP.SYNCS 0x989680 ;  /* 0x009896800000895d */ /* 0x010fea0003900000 */
[----:B------:R-:W4:Y:S02]  /*c9a0*/  @!P0 SYNCS.PHASECHK.TRANS64 P0, [R0+URZ+0x110], R3 ;  /* 0x00011003000085a7 */ /* 0x000f2400080010ff */
[----:B----4-:R-:W-:Y:S05]  /*c9b0*/  @!P0 BRA `(.L_x_201) ;  /* 0xfffffffc00f08947 */ /* 0x010fea000383ffff */
[----:B------:R-:W-:Y:S05]  /*c9c0*/  BRA `(.L_x_202) ;  /* 0xffffff8800747947 */ /* 0x000fea000383ffff */
.L_x_99:
[----:B-1----:R1:W2:Y:S02]  /*c9d0*/  SYNCS.PHASECHK.TRANS64.TRYWAIT P0, [R3+URZ+0x130], R0 ;  /* 0x00013000030075a7 */ /* 0x0022a400080011ff */
[----:B--2---:R-:W-:Y:S05]  /*c9e0*/  @!P0 NANOSLEEP.SYNCS 0x989680 ;  /* 0x009896800000895d */ /* 0x004fea0003900000 */
[----:B------:R-:W2:Y:S02]  /*c9f0*/  @!P0 SYNCS.PHASECHK.TRANS64 P0, [R3+URZ+0x130], R0 ;  /* 0x00013000030085a7 */ /* 0x000ea400080010ff */
[----:B--2---:R-:W-:Y:S05]  /*ca00*/  @!P0 BRA `(.L_x_99) ;  /* 0xfffffffc00f08947 */ /* 0x004fea000383ffff */
[----:B------:R-:W-:Y:S05]  /*ca10*/  BRA `(.L_x_203) ;  /* 0xffffff8c00407947 */ /* 0x000fea000383ffff */
.L_x_110:
[----:B--2---:R2:W1:Y:S02]  /*ca20*/  SYNCS.PHASECHK.TRANS64.TRYWAIT P1, [R3+URZ+0xe0], R2 ;  /* 0x0000e002030075a7 */ /* 0x00446400080211ff */
[----:B-1----:R-:W-:Y:S05]  /*ca30*/  @!P1 NANOSLEEP.SYNCS 0x989680 ;  /* 0x009896800000995d */ /* 0x002fea0003900000 */
[----:B------:R-:W1:Y:S02]  /*ca40*/  @!P1 SYNCS.PHASECHK.TRANS64 P1, [R3+URZ+0xe0], R2 ;  /* 0x0000e002030095a7 */ /* 0x000e6400080210ff */
[----:B-1----:R-:W-:Y:S05]  /*ca50*/  @!P1 BRA `(.L_x_110) ;  /* 0xfffffffc00f09947 */ /* 0x002fea000383ffff */
[----:B------:R-:W-:Y:S05]  /*ca60*/  BRA `(.L_x_109) ;  /* 0xffffff9800c47947 */ /* 0x000fea000383ffff */
.L_x_112:
[----:B--2---:R2:W4:Y:S02]  /*ca70*/  SYNCS.PHASECHK.TRANS64.TRYWAIT P0, [R177+URZ+0x150], R4 ;  /* 0x00015004b10075a7 */ /* 0x00452400080011ff */
[----:B----4-:R-:W-:Y:S05]  /*ca80*/  @!P0 NANOSLEEP.SYNCS 0x989680 ;  /* 0x009896800000895d */ /* 0x010fea0003900000 */
[----:B------:R-:W4:Y:S02]  /*ca90*/  @!P0 SYNCS.PHASECHK.TRANS64 P0, [R177+URZ+0x150], R4 ;  /* 0x00015004b10085a7 */ /* 0x000f2400080010ff */
[----:B----4-:R-:W-:Y:S05]  /*caa0*/  @!P0 BRA `(.L_x_112) ;  /* 0xfffffffc00f08947 */ /* 0x010fea000383ffff */
[----:B------:R-:W-:Y:S05]  /*cab0*/  BRA `(.L_x_111) ;  /* 0xffffff9c001c7947 */ /* 0x000fea000383ffff */
.L_x_121:
[----:B---3--:R3:W4:Y:S02]  /*cac0*/  SYNCS.PHASECHK.TRANS64.TRYWAIT P0, [R190+URZ+0xe0], R5 ;  /* 0x0000e005be0075a7 */ /* 0x00872400080011ff */
[----:B----4-:R-:W-:Y:S05]  /*cad0*/  @!P0 NANOSLEEP.SYNCS 0x989680 ;  /* 0x009896800000895d */ /* 0x010fea0003900000 */
[----:B------:R-:W4:Y:S02]  /*cae0*/  @!P0 SYNCS.PHASECHK.TRANS64 P0, [R190+URZ+0xe0], R5 ;  /* 0x0000e005be0085a7 */ /* 0x000f2400080010ff */
[----:B----4-:R-:W-:Y:S05]  /*caf0*/  @!P0 BRA `(.L_x_121) ;  /* 0xfffffffc00f08947 */ /* 0x010fea000383ffff */
[----:B------:R-:W-:Y:S05]  /*cb00*/  BRA `(.L_x_120) ;  /* 0xffffffb0002c7947 */ /* 0x000fea000383ffff */
.L_x_130:
[----:B---3--:R3:W4:Y:S02]  /*cb10*/  SYNCS.PHASECHK.TRANS64.TRYWAIT P0, [R0+URZ+0xe0], R7 ;  /* 0x0000e007000075a7 */ /* 0x00872400080011ff */
[----:B----4-:R-:W-:Y:S05]  /*cb20*/  @!P0 NANOSLEEP.SYNCS 0x989680 ;  /* 0x009896800000895d */ /* 0x010fea0003900000 */
[----:B------:R-:W4:Y:S02]  /*cb30*/  @!P0 SYNCS.PHASECHK.TRANS64 P0, [R0+URZ+0xe0], R7 ;  /* 0x0000e007000085a7 */ /* 0x000f2400080010ff */
[----:B----4-:R-:W-:Y:S05]  /*cb40*/  @!P0 BRA `(.L_x_130) ;  /* 0xfffffffc00f08947 */ /* 0x010fea000383ffff */
[----:B------:R-:W-:Y:S05]  /*cb50*/  BRA `(.L_x_129) ;  /* 0xffffffc400847947 */ /* 0x000fea000383ffff */
.L_x_139:
[----:B---3--:R3:W4:Y:S02]  /*cb60*/  SYNCS.PHASECHK.TRANS64.TRYWAIT P0, [R0+URZ+0xe0], R5 ;  /* 0x0000e005000075a7 */ /* 0x00872400080011ff */
[----:B----4-:R-:W-:Y:S05]  /*cb70*/  @!P0 NANOSLEEP.SYNCS 0x989680 ;  /* 0x009896800000895d */ /* 0x010fea0003900000 */
[----:B------:R-:W4:Y:S02]  /*cb80*/  @!P0 SYNCS.PHASECHK.TRANS64 P0, [R0+URZ+0xe0], R5 ;  /* 0x0000e005000085a7 */ /* 0x000f2400080010ff */
[----:B----4-:R-:W-:Y:S05]  /*cb90*/  @!P0 BRA `(.L_x_139) ;  /* 0xfffffffc00f08947 */ /* 0x010fea000383ffff */
[----:B------:R-:W-:Y:S05]  /*cba0*/  BRA `(.L_x_138) ;  /* 0xffffffd800e87947 */ /* 0x000fea000383ffff */
        .weak           $__internal_0_$__cuda_sm10x_tcgen05_guardrail_trap_col_being_dealloced_not_returned_by_alloc
        .type           $__internal_0_$__cuda_sm10x_tcgen05_guardrail_trap_col_being_dealloced_not_returned_by_alloc,@function
        .size           $__internal_0_$__cuda_sm10x_tcgen05_guardrail_trap_col_being_dealloced_not_returned_by_alloc,($__internal_1_$__cuda_sm10x_tcgen05_guardrail_trap_phase_invalid_during_alloc - $__internal_0_$__cuda_sm10x_tcgen05_guardrail_trap_col_being_dealloced_not_returned_by_alloc)
$__internal_0_$__cuda_sm10x_tcgen05_guardrail_trap_col_being_dealloced_not_returned_by_alloc:
[----:B------:R-:W-:Y:S05]  /*cbb0*/  BPT.TRAP 0x1 ;  /* 0x000000040000795c */ /* 0x000fea0000300000 */
[----:B------:R-:W-:-:S04]  /*cbc0*/  HFMA2 R3, -RZ, RZ, 0, 0 ;  /* 0x00000000ff037431 */ /* 0x000fc800000001ff */
[----:B------:R-:W-:Y:S05]  /*cbd0*/  RET.REL.NODEC R2 `(_ZN7cutlass13device_kernelINS_4gemm6kernel13GemmUniversalIN4cute5tupleIJiiiiEEENS1_10collective13CollectiveMmaINS1_35MainloopSm100TmaUmmaWarpSpecializedILi14ELi2ELi2ENS5_IJNS4_1CILi1EEENSA_ILi4EEESB_EEEEENS5_IJNSA_ILi128EEENSA_ILi256EEENSA_ILi32EEEEEENS_12float_e4m3_tENS5_IJlSB_lEEESJ_SK_NS4_8TiledMMAINS4_8MMA_AtomIJNS4_10MMA_TraitsINS4_19SM100_MMA_F8F6F4_SSEJSJ_SJ_fSF_SG_NS4_17integral_constantINS4_4UMMA5MajorELSR_0EEESS_NSP_INSQ_7ScaleInELST_0EEESU_EEEEEENS4_6LayoutINS5_IJSB_SB_SB_EEENS5_IJNSA_ILi0EEESZ_SZ_EEEEENS5_IJNS4_10UnderscoreES12_S12_EEEEENS4_23SM90_TMA_LOAD_MULTICASTENS4_14ComposedLayoutINS4_7SwizzleILi1ELi4ELi3EEENS4_18smem_ptr_flag_bitsILi8EEENSX_INS5_IJNSA_ILi8EEESH_EEENS5_IJSH_SB_EEEEEEEvNS4_8identityENS4_13SM90_TMA_LOADES1F_vS1G_EENS_8epilogue10collective18CollectiveEpilogueINS1J_23Sm100TmaWarpSpecializedILi4ELi2ELi64ELb0ELb0EEEJSI_NS5_IJNSX_ISF_SB_EENSX_INSA_ILi64EEESB_EEEEESJ_SK_SJ_SK_NS1J_6fusion15FusionCallbacksIS1N_NS1S_17LinearCombinationISJ_fSJ_fLNS_15FloatRoundStyleE2EEESI_S1R_JEEENS4_5SM1004TMEM4LOAD26SM100_TMEM_LOAD_32dp32b64xES1H_NS16_INS17_ILi2ELi4ELi3EEES1A_NSX_INS5_IJS1B_S1P_EEENS5_IJS1P_SB_EEEEEEENS4_39AutoVectorizingCopyWithAssumedAlignmentILi128EEENS4_14SM90_TMA_STOREES26_S28_S28_EEEvvEEEEvNT_6ParamsE) ;  /* 0xffffff3402087950 */ /* 0x000fea0003c3ffff */
        .weak           $__internal_1_$__cuda_sm10x_tcgen05_guardrail_trap_phase_invalid_during_alloc
        .type           $__internal_1_$__cuda_sm10x_tcgen05_guardrail_trap_phase_invalid_during_alloc,@function
        .size           $__internal_1_$__cuda_sm10x_tcgen05_guardrail_trap_phase_invalid_during_alloc,($__internal_2_$__cuda_sm10x_tcgen05_guardrail_trap_unallocated_columns_being_dealloced - $__internal_1_$__cuda_sm10x_tcgen05_guardrail_trap_phase_invalid_during_alloc)
$__internal_1_$__cuda_sm10x_tcgen05_guardrail_trap_phase_invalid_during_alloc:
[----:B------:R-:W-:Y:S05]  /*cbe0*/  BPT.TRAP 0x1 ;  /* 0x000000040000795c */ /* 0x000fea0000300000 */
[----:B------:R-:W-:-:S04]  /*cbf0*/  MOV R5, 0x0 ;  /* 0x0000000000057802 */ /* 0x000fc80000000f00 */
[----:B------:R-:W-:Y:S05]  /*cc00*/  RET.REL.NODEC R4 `(_ZN7cutlass13device_kernelINS_4gemm6kernel13GemmUniversalIN4cute5tupleIJiiiiEEENS1_10collective13CollectiveMmaINS1_35MainloopSm100TmaUmmaWarpSpecializedILi14ELi2ELi2ENS5_IJNS4_1CILi1EEENSA_ILi4EEESB_EEEEENS5_IJNSA_ILi128EEENSA_ILi256EEENSA_ILi32EEEEEENS_12float_e4m3_tENS5_IJlSB_lEEESJ_SK_NS4_8TiledMMAINS4_8MMA_AtomIJNS4_10MMA_TraitsINS4_19SM100_MMA_F8F6F4_SSEJSJ_SJ_fSF_SG_NS4_17integral_constantINS4_4UMMA5MajorELSR_0EEESS_NSP_INSQ_7ScaleInELST_0EEESU_EEEEEENS4_6LayoutINS5_IJSB_SB_SB_EEENS5_IJNSA_ILi0EEESZ_SZ_EEEEENS5_IJNS4_10UnderscoreES12_S12_EEEEENS4_23SM90_TMA_LOAD_MULTICASTENS4_14ComposedLayoutINS4_7SwizzleILi1ELi4ELi3EEENS4_18smem_ptr_flag_bitsILi8EEENSX_INS5_IJNSA_ILi8EEESH_EEENS5_IJSH_SB_EEEEEEEvNS4_8identityENS4_13SM90_TMA_LOADES1F_vS1G_EENS_8epilogue10collective18CollectiveEpilogueINS1J_23Sm100TmaWarpSpecializedILi4ELi2ELi64ELb0ELb0EEEJSI_NS5_IJNSX_ISF_SB_EENSX_INSA_ILi64EEESB_EEEEESJ_SK_SJ_SK_NS1J_6fusion15FusionCallbacksIS1N_NS1S_17LinearCombinationISJ_fSJ_fLNS_15FloatRoundStyleE2EEESI_S1R_JEEENS4_5SM1004TMEM4LOAD26SM100_TMEM_LOAD_32dp32b64xES1H_NS16_INS17_ILi2ELi4ELi3EEES1A_NSX_INS5_IJS1B_S1P_EEENS5_IJS1P_SB_EEEEEEENS4_39AutoVectorizingCopyWithAssumedAlignmentILi128EEENS4_14SM90_TMA_STOREES26_S28_S28_EEEvvEEEEvNT_6ParamsE) ;  /* 0xffffff3004fc7950 */ /* 0x000fea0003c3ffff */
        .weak           $__internal_2_$__cuda_sm10x_tcgen05_guardrail_trap_unallocated_columns_being_dealloced
        .type           $__internal_2_$__cuda_sm10x_tcgen05_guardrail_trap_unallocated_columns_being_dealloced,@function
        .size           $__internal_2_$__cuda_sm10x_tcgen05_guardrail_trap_unallocated_columns_being_dealloced,(.L_x_205 - $__internal_2_$__cuda_sm10x_tcgen05_guardrail_trap_unallocated_columns_being_dealloced)
$__internal_2_$__cuda_sm10x_tcgen05_guardrail_trap_unallocated_columns_being_dealloced:
[----:B------:R-:W-:Y:S05]  /*cc10*/  BPT.TRAP 0x1 ;  /* 0x000000040000795c */ /* 0x000fea0000300000 */
[----:B------:R-:W-:-:S04]  /*cc20*/  HFMA2 R3, -RZ, RZ, 0, 0 ;  /* 0x00000000ff037431 */ /* 0x000fc800000001ff */
[----:B------:R-:W-:Y:S05]  /*cc30*/  RET.REL.NODEC R2 `(_ZN7cutlass13device_kernelINS_4gemm6kernel13GemmUniversalIN4cute5tupleIJiiiiEEENS1_10collective13CollectiveMmaINS1_35MainloopSm100TmaUmmaWarpSpecializedILi14ELi2ELi2ENS5_IJNS4_1CILi1EEENSA_ILi4EEESB_EEEEENS5_IJNSA_ILi128EEENSA_ILi256EEENSA_ILi32EEEEEENS_12float_e4m3_tENS5_IJlSB_lEEESJ_SK_NS4_8TiledMMAINS4_8MMA_AtomIJNS4_10MMA_TraitsINS4_19SM100_MMA_F8F6F4_SSEJSJ_SJ_fSF_SG_NS4_17integral_constantINS4_4UMMA5MajorELSR_0EEESS_NSP_INSQ_7ScaleInELST_0EEESU_EEEEEENS4_6LayoutINS5_IJSB_SB_SB_EEENS5_IJNSA_ILi0EEESZ_SZ_EEEEENS5_IJNS4_10UnderscoreES12_S12_EEEEENS4_23SM90_TMA_LOAD_MULTICASTENS4_14ComposedLayoutINS4_7SwizzleILi1ELi4ELi3EEENS4_18smem_ptr_flag_bitsILi8EEENSX_INS5_IJNSA_ILi8EEESH_EEENS5_IJSH_SB_EEEEEEEvNS4_8identityENS4_13SM90_TMA_LOADES1F_vS1G_EENS_8epilogue10collective18CollectiveEpilogueINS1J_23Sm100TmaWarpSpecializedILi4ELi2ELi64ELb0ELb0EEEJSI_NS5_IJNSX_ISF_SB_EENSX_INSA_ILi64EEESB_EEEEESJ_SK_SJ_SK_NS1J_6fusion15FusionCallbacksIS1N_NS1S_17LinearCombinationISJ_fSJ_fLNS_15FloatRoundStyleE2EEESI_S1R_JEEENS4_5SM1004TMEM4LOAD26SM100_TMEM_LOAD_32dp32b64xES1H_NS16_INS17_ILi2ELi4ELi3EEES1A_NSX_INS5_IJS1B_S1P_EEENS5_IJS1P_SB_EEEEEEENS4_39AutoVectorizingCopyWithAssumedAlignmentILi128EEENS4_14SM90_TMA_STOREES26_S28_S28_EEEvvEEEEvNT_6ParamsE) ;  /* 0xffffff3002f07950 */ /* 0x000fea0003c3ffff */
.L_x_204:
[----:B------:R-:W-:-:S00]  /*cc40*/  BRA `(.L_x_204) ;  /* 0xfffffffc00fc7947 */ /* 0x000fc0000383ffff */
[----:B------:R-:W-:-:S00]  /*cc50*/  NOP ;  /* 0x0000000000007918 */ /* 0x000fc00000000000 */
        /* <DEDUP_REMOVED lines=10> */
.L_x_205:


//--------------------- .nv.global.init           --------------------------
	.section	.nv.global.init,"aw",@progbits
.nv.global.init:
	.type		$str$27,@object
	.size		$str$27,($str$28 - $str$27)
$str$27:
        /*0000*/ 	.byte	0x28, 0x61, 0x64, 0x64, 0x72, 0x65, 0x73, 0x73, 0x20, 0x26, 0x20, 0x6d, 0x61, 0x73, 0x6b, 0x29
        /*0010*/ 	.byte	0x20, 0x3d, 0x3d, 0x20, 0x30, 0x00
	.type		$str$28,@object
	.size		$str$28,($str$26 - $str$28)
$str$28:
        /*0016*/ 	.byte	0x2f, 0x74, 0x6d, 0x70, 0x2f, 0x63, 0x75, 0x74, 0x6c, 0x61, 0x73, 0x73, 0x5f, 0x73, 0x77, 0x65
        /*0026*/ 	.byte	0x65, 0x70, 0x5f, 0x73, 0x72, 0x63, 0x2f, 0x69, 0x6e, 0x63, 0x6c, 0x75, 0x64, 0x65, 0x2f, 0x63
        /*0036*/ 	.byte	0x75, 0x74, 0x65, 0x2f, 0x70, 0x6f, 0x69, 0x6e, 0x74, 0x65, 0x72, 0x5f, 0x66, 0x6c, 0x61, 0x67
        /*0046*/ 	.byte	0x67, 0x65, 0x64, 0x2e, 0x68, 0x70, 0x70, 0x00
	.type		$str$26,@object
	.size		$str$26,($str$25 - $str$26)
$str$26:
        /*004e*/ 	.byte	0x2f, 0x74, 0x6d, 0x70, 0x2f, 0x63, 0x75, 0x74, 0x6c, 0x61, 0x73, 0x73, 0x5f, 0x73, 0x77, 0x65
        /*005e*/ 	.byte	0x65, 0x70, 0x5f, 0x73, 0x72, 0x63, 0x2f, 0x69, 0x6e, 0x63, 0x6c, 0x75, 0x64, 0x65, 0x2f, 0x63
        /*006e*/ 	.byte	0x75, 0x74, 0x65, 0x2f, 0x61, 0x74, 0x6f, 0x6d, 0x2f, 0x63, 0x6f, 0x70, 0x79, 0x5f, 0x74, 0x72
        /*007e*/ 	.byte	0x61, 0x69, 0x74, 0x73, 0x5f, 0x73, 0x6d, 0x31, 0x30, 0x30, 0x2e, 0x68, 0x70, 0x70, 0x00
	.type		$str$25,@object
	.size		$str$25,(__unnamed_1 - $str$25)
$str$25:
        /*008d*/ 	.byte	0x28, 0x28, 0x75, 0x69, 0x6e, 0x74, 0x33, 0x32, 0x5f, 0x74, 0x28, 0x74, 0x68, 0x72, 0x65, 0x61
        /*009d*/ 	.byte	0x64, 0x49, 0x64, 0x78, 0x2e, 0x78, 0x29, 0x20, 0x2f, 0x20, 0x33, 0x32, 0x29, 0x20, 0x25, 0x20
        /*00ad*/ 	.byte	0x34, 0x29, 0x20, 0x3d, 0x3d, 0x20, 0x28, 0x28, 0x28, 0x74, 0x6d, 0x65, 0x6d, 0x5f, 0x61, 0x64
        /*00bd*/ 	.byte	0x64, 0x72, 0x20, 0x3e, 0x3e, 0x20, 0x31, 0x36, 0x29, 0x20, 0x2f, 0x20, 0x33, 0x32, 0x29, 0x20
        /*00cd*/ 	.byte	0x25, 0x20, 0x34, 0x29, 0x00
	.type		__unnamed_1,@object
	.size		__unnamed_1,(__unnamed_2 - __unnamed_1)
__unnamed_1:
        /*00d2*/ 	.byte	0x61, 0x75, 0x74, 0x6f, 0x20, 0x63, 0x75, 0x74, 0x65, 0x3a, 0x3a, 0x61, 0x73, 0x5f, 0x70, 0x6f
        /* <DEDUP_REMOVED lines=24> */
        /*0262*/ 	.byte	0x43, 0x3c, 0x38, 0x31, 0x39, 0x32, 0x3e, 0x3e, 0x3e, 0x3e, 0x5d, 0x00
	.type		__unnamed_2,@object
	.size		__unnamed_2,(__unnamed_3 - __unnamed_2)
__unnamed_2:
        /* <DEDUP_REMOVED lines=26> */
	.type		__unnamed_3,@object
	.size		__unnamed_3,(.L_3 - __unnamed_3)
__unnamed_3:
        /* <DEDUP_REMOVED lines=42> */
        /*06aa*/ 	.byte	0x3e, 0x3e, 0x3e, 0x3e, 0x5d, 0x00
.L_3:


//--------------------- .nv.shared._ZN7cutlass13device_kernelINS_4gemm6kernel13GemmUniversalIN4cute5tupleIJiiiiEEENS1_10collective13CollectiveMmaINS1_35MainloopSm100TmaUmmaWarpSpecializedILi14ELi2ELi2ENS5_IJNS4_1CILi1EEENSA_ILi4EEESB_EEEEENS5_IJNSA_ILi128EEENSA_ILi256EEENSA_ILi32EEEEEENS_12float_e4m3_tENS5_IJlSB_lEEESJ_SK_NS4_8TiledMMAINS4_8MMA_AtomIJNS4_10MMA_TraitsINS4_19SM100_MMA_F8F6F4_SSEJSJ_SJ_fSF_SG_NS4_17integral_constantINS4_4UMMA5MajorELSR_0EEESS_NSP_INSQ_7ScaleInELST_0EEESU_EEEEEENS4_6LayoutINS5_IJSB_SB_SB_EEENS5_IJNSA_ILi0EEESZ_SZ_EEEEENS5_IJNS4_10UnderscoreES12_S12_EEEEENS4_23SM90_TMA_LOAD_MULTICASTENS4_14ComposedLayoutINS4_7SwizzleILi1ELi4ELi3EEENS4_18smem_ptr_flag_bitsILi8EEENSX_INS5_IJNSA_ILi8EEESH_EEENS5_IJSH_SB_EEEEEEEvNS4_8identityENS4_13SM90_TMA_LOADES1F_vS1G_EENS_8epilogue10collective18CollectiveEpilogueINS1J_23Sm100TmaWarpSpecializedILi4ELi2ELi64ELb0ELb0EEEJSI_NS5_IJNSX_ISF_SB_EENSX_INSA_ILi64EEESB_EEEEESJ_SK_SJ_SK_NS1J_6fusion15FusionCallbacksIS1N_NS1S_17LinearCombinationISJ_fSJ_fLNS_15FloatRoundStyleE2EEESI_S1R_JEEENS4_5SM1004TMEM4LOAD26SM100_TMEM_LOAD_32dp32b64xES1H_NS16_INS17_ILi2ELi4ELi3EEES1A_NSX_INS5_IJS1B_S1P_EEENS5_IJS1P_SB_EEEEEEENS4_39AutoVectorizingCopyWithAssumedAlignmentILi128EEENS4_14SM90_TMA_STOREES26_S28_S28_EEEvvEEEEvNT_6ParamsE --------------------------
	.section	.nv.shared._ZN7cutlass13device_kernelINS_4gemm6kernel13GemmUniversalIN4cute5tupleIJiiiiEEENS1_10collective13CollectiveMmaINS1_35MainloopSm100TmaUmmaWarpSpecializedILi14ELi2ELi2ENS5_IJNS4_1CILi1EEENSA_ILi4EEESB_EEEEENS5_IJNSA_ILi128EEENSA_ILi256EEENSA_ILi32EEEEEENS_12float_e4m3_tENS5_IJlSB_lEEESJ_SK_NS4_8TiledMMAINS4_8MMA_AtomIJNS4_10MMA_TraitsINS4_19SM100_MMA_F8F6F4_SSEJSJ_SJ_fSF_SG_NS4_17integral_constantINS4_4UMMA5MajorELSR_0EEESS_NSP_INSQ_7ScaleInELST_0EEESU_EEEEEENS4_6LayoutINS5_IJSB_SB_SB_EEENS5_IJNSA_ILi0EEESZ_SZ_EEEEENS5_IJNS4_10UnderscoreES12_S12_EEEEENS4_23SM90_TMA_LOAD_MULTICASTENS4_14ComposedLayoutINS4_7SwizzleILi1ELi4ELi3EEENS4_18smem_ptr_flag_bitsILi8EEENSX_INS5_IJNSA_ILi8EEESH_EEENS5_IJSH_SB_EEEEEEEvNS4_8identityENS4_13SM90_TMA_LOADES1F_vS1G_EENS_8epilogue10collective18CollectiveEpilogueINS1J_23Sm100TmaWarpSpecializedILi4ELi2ELi64ELb0ELb0EEEJSI_NS5_IJNSX_ISF_SB_EENSX_INSA_ILi64EEESB_EEEEESJ_SK_SJ_SK_NS1J_6fusion15FusionCallbacksIS1N_NS1S_17LinearCombinationISJ_fSJ_fLNS_15FloatRoundStyleE2EEESI_S1R_JEEENS4_5SM1004TMEM4LOAD26SM100_TMEM_LOAD_32dp32b64xES1H_NS16_INS17_ILi2ELi4ELi3EEES1A_NSX_INS5_IJS1B_S1P_EEENS5_IJS1P_SB_EEEEEEENS4_39AutoVectorizingCopyWithAssumedAlignmentILi128EEENS4_14SM90_TMA_STOREES26_S28_S28_EEEvvEEEEvNT_6ParamsE,"aw",@nobits
	.sectionflags	@""
	.align	16
	.zero		1024


//--------------------- .nv.shared.reserved.0     --------------------------
	.section	.nv.shared.reserved.0,"aw",@nobits
	.weak		__nv_reservedSMEM_offset_0_alias
	.size		__nv_reservedSMEM_offset_0_alias, 0, 64
	.other		__nv_reservedSMEM_offset_0_alias,@"STO_CUDA_RESERVED_SHARED STV_DEFAULT"
__nv_reservedSMEM_offset_0_alias:
	.zero		0
.nv.shared.reserved.0:
	.zero		64
	.weak		__nv_reservedSMEM_tcgen05_partition
	.type		__nv_reservedSMEM_tcgen05_partition,@object
	.size		__nv_reservedSMEM_tcgen05_partition,(.L_0 - __nv_reservedSMEM_tcgen05_partition)
__nv_reservedSMEM_tcgen05_partition:
	.zero		32
.L_0:


//--------------------- .nv.global                --------------------------
	.section	.nv.global,"aw",@nobits
.nv.global:
	.type		_ZN40_INTERNAL_71c790e2_4_k_cu_88d4f809_301574cute1_E,@object
	.size		_ZN40_INTERNAL_71c790e2_4_k_cu_88d4f809_301574cute1_E,(_ZN40_INTERNAL_71c790e2_4_k_cu_88d4f809_301574cuda3std3__45__cpo6cbeginE - _ZN40_INTERNAL_71c790e2_4_k_cu_88d4f809_301574cute1_E)
_ZN40_INTERNAL_71c790e2_4_k_cu_88d4f809_301574cute1_E:
	.zero		1
	.type		_ZN40_INTERNAL_71c790e2_4_k_cu_88d4f809_301574cuda3std3__45__cpo6cbeginE,@object
	.size		_ZN40_INTERNAL_71c790e2_4_k_cu_88d4f809_301574cuda3std3__45__cpo6cbeginE,(_ZN40_INTERNAL_71c790e2_4_k_cu_88d4f809_301574cuda3std3__48in_placeE - _ZN40_INTERNAL_71c790e2_4_k_cu_88d4f809_301574cuda3std3__45__cpo6cbeginE)
_ZN40_INTERNAL_71c790e2_4_k_cu_88d4f809_301574cuda3std3__45__cpo6cbeginE:
	.zero		1
	.type		_ZN40_INTERNAL_71c790e2_4_k_cu_88d4f809_301574cuda3std3__48in_placeE,@object
	.size		_ZN40_INTERNAL_71c790e2_4_k_cu_88d4f809_301574cuda3std3__48in_placeE,(_ZN40_INTERNAL_71c790e2_4_k_cu_88d4f809_301574cuda3std6ranges3__45__cpo9iter_moveE - _ZN40_INTERNAL_71c790e2_4_k_cu_88d4f809_301574cuda3std3__48in_placeE)
_ZN40_INTERNAL_71c790e2_4_k_cu_88d4f809_301574cuda3std3__48in_placeE:
	.zero		1
	.type		_ZN40_INTERNAL_71c790e2_4_k_cu_88d4f809_301574cuda3std6ranges3__45__cpo9iter_moveE,@object
	.size		_ZN40_INTERNAL_71c790e2_4_k_cu_88d4f809_301574cuda3std6ranges3__45__cpo9iter_moveE,(_ZN40_INTERNAL_71c790e2_4_k_cu_88d4f809_301574cuda3std3__45__cpo5beginE - _ZN40_INTERNAL_71c790e2_4_k_cu_88d4f809_301574cuda3std6ranges3__45__cpo9iter_moveE)
_ZN40_INTERNAL_71c790e2_4_k_cu_88d4f809_301574cuda3std6ranges3__45__cpo9iter_moveE:
	.zero		1
	.type		_ZN40_INTERNAL_71c790e2_4_k_cu_88d4f809_301574cuda3std3__45__cpo5beginE,@object
	.size		_ZN40_INTERNAL_71c790e2_4_k_cu_88d4f809_301574cuda3std3__45__cpo5beginE,(_ZN40_INTERNAL_71c790e2_4_k_cu_88d4f809_301574cuda3std3__442_GLOBAL__N__71c790e2_4_k_cu_88d4f809_301576ignoreE - _ZN40_INTERNAL_71c790e2_4_k_cu_88d4f809_301574cuda3std3__45__cpo5beginE)
_ZN40_INTERNAL_71c790e2_4_k_cu_88d4f809_301574cuda3std3__45__cpo5beginE:
	.zero		1
	.type		_ZN40_INTERNAL_71c790e2_4_k_cu_88d4f809_301574cuda3std3__442_GLOBAL__N__71c790e2_4_k_cu_88d4f809_301576ignoreE,@object
	.size		_ZN40_INTERNAL_71c790e2_4_k_cu_88d4f809_301574cuda3std3__442_GLOBAL__N__71c790e2_4_k_cu_88d4f809_301576ignoreE,(_ZN40_INTERNAL_71c790e2_4_k_cu_88d4f809_301574cute7productE - _ZN40_INTERNAL_71c790e2_4_k_cu_88d4f809_301574cuda3std3__442_GLOBAL__N__71c790e2_4_k_cu_88d4f809_301576ignoreE)
_ZN40_INTERNAL_71c790e2_4_k_cu_88d4f809_301574cuda3std3__442_GLOBAL__N__71c790e2_4_k_cu_88d4f809_301576ignoreE:
	.zero		1
	.type		_ZN40_INTERNAL_71c790e2_4_k_cu_88d4f809_301574cute7productE,@object
	.size		_ZN40_INTERNAL_71c790e2_4_k_cu_88d4f809_301574cute7productE,(_ZN40_INTERNAL_71c790e2_4_k_cu_88d4f809_301574cuda3std3__45__cpo3endE - _ZN40_INTERNAL_71c790e2_4_k_cu_88d4f809_301574cute7productE)
_ZN40_INTERNAL_71c790e2_4_k_cu_88d4f809_301574cute7productE:
	.zero		1
	.type		_ZN40_INTERNAL_71c790e2_4_k_cu_88d4f809_301574cuda3std3__45__cpo3endE,@object
	.size		_ZN40_INTERNAL_71c790e2_4_k_cu_88d4f809_301574cuda3std3__45__cpo3endE,(_ZN40_INTERNAL_71c790e2_4_k_cu_88d4f809_301574cuda3std3__419piecewise_constructE - _ZN40_INTERNAL_71c790e2_4_k_cu_88d4f809_301574cuda3std3__45__cpo3endE)
_ZN40_INTERNAL_71c790e2_4_k_cu_88d4f809_301574cuda3std3__45__cpo3endE:
	.zero		1
	.type		_ZN40_INTERNAL_71c790e2_4_k_cu_88d4f809_301574cuda3std3__419piecewise_constructE,@object
	.size		_ZN40_INTERNAL_71c790e2_4_k_cu_88d4f809_301574cuda3std3__419piecewise_constructE,(_ZN40_INTERNAL_71c790e2_4_k_cu_88d4f809_301574cuda3std3__45__cpo4cendE - _ZN40_INTERNAL_71c790e2_4_k_cu_88d4f809_301574cuda3std3__419piecewise_constructE)
_ZN40_INTERNAL_71c790e2_4_k_cu_88d4f809_301574cuda3std3__419piecewise_constructE:
	.zero		1
	.type		_ZN40_INTERNAL_71c790e2_4_k_cu_88d4f809_301574cuda3std3__45__cpo4cendE,@object
	.size		_ZN40_INTERNAL_71c790e2_4_k_cu_88d4f809_301574cuda3std3__45__cpo4cendE,(_ZN40_INTERNAL_71c790e2_4_k_cu_88d4f809_301574cuda3std6ranges3__45__cpo4swapE - _ZN40_INTERNAL_71c790e2_4_k_cu_88d4f809_301574cuda3std3__45__cpo4cendE)
_ZN40_INTERNAL_71c790e2_4_k_cu_88d4f809_301574cuda3std3__45__cpo4cendE:
	.zero		1
	.type		_ZN40_INTERNAL_71c790e2_4_k_cu_88d4f809_301574cuda3std6ranges3__45__cpo4swapE,@object
	.size		_ZN40_INTERNAL_71c790e2_4_k_cu_88d4f809_301574cuda3std6ranges3__45__cpo4swapE,(.L_11 - _ZN40_INTERNAL_71c790e2_4_k_cu_88d4f809_301574cuda3std6ranges3__45__cpo4swapE)
_ZN40_INTERNAL_71c790e2_4_k_cu_88d4f809_301574cuda3std6ranges3__45__cpo4swapE:
	.zero		1
.L_11:


//--------------------- .nv.constant0._ZN7cutlass13device_kernelINS_4gemm6kernel13GemmUniversalIN4cute5tupleIJiiiiEEENS1_10collective13CollectiveMmaINS1_35MainloopSm100TmaUmmaWarpSpecializedILi14ELi2ELi2ENS5_IJNS4_1CILi1EEENSA_ILi4EEESB_EEEEENS5_IJNSA_ILi128EEENSA_ILi256EEENSA_ILi32EEEEEENS_12float_e4m3_tENS5_IJlSB_lEEESJ_SK_NS4_8TiledMMAINS4_8MMA_AtomIJNS4_10MMA_TraitsINS4_19SM100_MMA_F8F6F4_SSEJSJ_SJ_fSF_SG_NS4_17integral_constantINS4_4UMMA5MajorELSR_0EEESS_NSP_INSQ_7ScaleInELST_0EEESU_EEEEEENS4_6LayoutINS5_IJSB_SB_SB_EEENS5_IJNSA_ILi0EEESZ_SZ_EEEEENS5_IJNS4_10UnderscoreES12_S12_EEEEENS4_23SM90_TMA_LOAD_MULTICASTENS4_14ComposedLayoutINS4_7SwizzleILi1ELi4ELi3EEENS4_18smem_ptr_flag_bitsILi8EEENSX_INS5_IJNSA_ILi8EEESH_EEENS5_IJSH_SB_EEEEEEEvNS4_8identityENS4_13SM90_TMA_LOADES1F_vS1G_EENS_8epilogue10collective18CollectiveEpilogueINS1J_23Sm100TmaWarpSpecializedILi4ELi2ELi64ELb0ELb0EEEJSI_NS5_IJNSX_ISF_SB_EENSX_INSA_ILi64EEESB_EEEEESJ_SK_SJ_SK_NS1J_6fusion15FusionCallbacksIS1N_NS1S_17LinearCombinationISJ_fSJ_fLNS_15FloatRoundStyleE2EEESI_S1R_JEEENS4_5SM1004TMEM4LOAD26SM100_TMEM_LOAD_32dp32b64xES1H_NS16_INS17_ILi2ELi4ELi3EEES1A_NSX_INS5_IJS1B_S1P_EEENS5_IJS1P_SB_EEEEEEENS4_39AutoVectorizingCopyWithAssumedAlignmentILi128EEENS4_14SM90_TMA_STOREES26_S28_S28_EEEvvEEEEvNT_6ParamsE --------------------------
	.section	.nv.constant0._ZN7cutlass13device_kernelINS_4gemm6kernel13GemmUniversalIN4cute5tupleIJiiiiEEENS1_10collective13CollectiveMmaINS1_35MainloopSm100TmaUmmaWarpSpecializedILi14ELi2ELi2ENS5_IJNS4_1CILi1EEENSA_ILi4EEESB_EEEEENS5_IJNSA_ILi128EEENSA_ILi256EEENSA_ILi32EEEEEENS_12float_e4m3_tENS5_IJlSB_lEEESJ_SK_NS4_8TiledMMAINS4_8MMA_AtomIJNS4_10MMA_TraitsINS4_19SM100_MMA_F8F6F4_SSEJSJ_SJ_fSF_SG_NS4_17integral_constantINS4_4UMMA5MajorELSR_0EEESS_NSP_INSQ_7ScaleInELST_0EEESU_EEEEEENS4_6LayoutINS5_IJSB_SB_SB_EEENS5_IJNSA_ILi0EEESZ_SZ_EEEEENS5_IJNS4_10UnderscoreES12_S12_EEEEENS4_23SM90_TMA_LOAD_MULTICASTENS4_14ComposedLayoutINS4_7SwizzleILi1ELi4ELi3EEENS4_18smem_ptr_flag_bitsILi8EEENSX_INS5_IJNSA_ILi8EEESH_EEENS5_IJSH_SB_EEEEEEEvNS4_8identityENS4_13SM90_TMA_LOADES1F_vS1G_EENS_8epilogue10collective18CollectiveEpilogueINS1J_23Sm100TmaWarpSpecializedILi4ELi2ELi64ELb0ELb0EEEJSI_NS5_IJNSX_ISF_SB_EENSX_INSA_ILi64EEESB_EEEEESJ_SK_SJ_SK_NS1J_6fusion15FusionCallbacksIS1N_NS1S_17LinearCombinationISJ_fSJ_fLNS_15FloatRoundStyleE2EEESI_S1R_JEEENS4_5SM1004TMEM4LOAD26SM100_TMEM_LOAD_32dp32b64xES1H_NS16_INS17_ILi2ELi4ELi3EEES1A_NSX_INS5_IJS1B_S1P_EEENS5_IJS1P_SB_EEEEEEENS4_39AutoVectorizingCopyWithAssumedAlignmentILi128EEENS4_14SM90_TMA_STOREES26_S28_S28_EEEvvEEEEvNT_6ParamsE,"a",@progbits
	.sectionflags	@""
	.align	4
.nv.constant0._ZN7cutlass13device_kernelINS_4gemm6kernel13GemmUniversalIN4cute5tupleIJiiiiEEENS1_10collective13CollectiveMmaINS1_35MainloopSm100TmaUmmaWarpSpecializedILi14ELi2ELi2ENS5_IJNS4_1CILi1EEENSA_ILi4EEESB_EEEEENS5_IJNSA_ILi128EEENSA_ILi256EEENSA_ILi32EEEEEENS_12float_e4m3_tENS5_IJlSB_lEEESJ_SK_NS4_8TiledMMAINS4_8MMA_AtomIJNS4_10MMA_TraitsINS4_19SM100_MMA_F8F6F4_SSEJSJ_SJ_fSF_SG_NS4_17integral_constantINS4_4UMMA5MajorELSR_0EEESS_NSP_INSQ_7ScaleInELST_0EEESU_EEEEEENS4_6LayoutINS5_IJSB_SB_SB_EEENS5_IJNSA_ILi0EEESZ_SZ_EEEEENS5_IJNS4_10UnderscoreES12_S12_EEEEENS4_23SM90_TMA_LOAD_MULTICASTENS4_14ComposedLayoutINS4_7SwizzleILi1ELi4ELi3EEENS4_18smem_ptr_flag_bitsILi8EEENSX_INS5_IJNSA_ILi8EEESH_EEENS5_IJSH_SB_EEEEEEEvNS4_8identityENS4_13SM90_TMA_LOADES1F_vS1G_EENS_8epilogue10collective18CollectiveEpilogueINS1J_23Sm100TmaWarpSpecializedILi4ELi2ELi64ELb0ELb0EEEJSI_NS5_IJNSX_ISF_SB_EENSX_INSA_ILi64EEESB_EEEEESJ_SK_SJ_SK_NS1J_6fusion15FusionCallbacksIS1N_NS1S_17LinearCombinationISJ_fSJ_fLNS_15FloatRoundStyleE2EEESI_S1R_JEEENS4_5SM1004TMEM4LOAD26SM100_TMEM_LOAD_32dp32b64xES1H_NS16_INS17_ILi2ELi4ELi3EEES1A_NSX_INS5_IJS1B_S1P_EEENS5_IJS1P_SB_EEEEEEENS4_39AutoVectorizingCopyWithAssumedAlignmentILi128EEENS4_14SM90_TMA_STOREES26_S28_S28_EEEvvEEEEvNT_6ParamsE:
	.zero		2944


//--------------------- SYMBOLS --------------------------

	.type		.nv.reservedSmem.offset0,@object
	.size		.nv.reservedSmem.offset0,0x4
	.type		.nv.reservedSmem.cap,@object
	.size		.nv.reservedSmem.cap,0x4
	.type		__assertfail,@function
